	.target	sm_90a

	.elftype	@"ET_EXEC"


//--------------------- .note.nv.tkinfo           --------------------------
	.section	.note.nv.tkinfo,"",@"SHT_NOTE"
	.sectionflags	@"SHF_NOTE_NV_TKINFO"
	.tkinfo
        /*0018*/ 	.word	0x00000002
        /*0030*/ 	.string	""
        /*0030*/ 	.string	"ptxas"
        /*0030*/ 	.string	"Cuda compilation tools, release 13.0, V13.0.88"
        /*0030*/ 	.string	"Build cuda_13.0.r13.0/compiler.36424714_0"
        /*0030*/ 	.string	"-arch sm_90a -m 64 "



//--------------------- .note.nv.cuinfo           --------------------------
	.section	.note.nv.cuinfo,"",@"SHT_NOTE"
	.sectionflags	@"SHF_NOTE_NV_CUINFO"
        /*0018*/ 	.short	0x0002
        /*001a*/ 	.short	0x005a
        /*001c*/ 	.short	0x0082
	.zero		2


//--------------------- .nv.info                  --------------------------
	.section	.nv.info,"",@"SHT_CUDA_INFO"
	.align	4


	//----- nvinfo : EIATTR_REGCOUNT
	.align		4
        /*0000*/ 	.byte	0x04, 0x2f
        /*0002*/ 	.short	(.L_15 - .L_14)
	.align		4
.L_14:
        /*0004*/ 	.word	index@(_ZN7cutlass13device_kernelINS_4gemm6kernel13GemmUniversalIN4cute5tupleIJiiiiEEENS1_10collective13CollectiveMmaINS1_34MainloopSm90TmaGmmaWarpSpecializedILi12ENS5_IJNS4_1CILi1EEESB_SB_EEENS1_35KernelTmaWarpSpecializedCooperativeEEENS5_IJNSA_ILi512EEENSA_ILi48EEENSA_ILi16EEEEEENS_10bfloat16_tENS5_IJlSB_lEEESJ_SK_NS4_8TiledMMAINS4_8MMA_AtomIJNS4_4SM904GMMA27MMA_64x16x16_F32BF16BF16_SSILNSO_5MajorE0ELSQ_0ELNSO_7ScaleInE1ELSR_1EEEEEENS4_6LayoutINS5_IJNSA_ILi2EEESB_SB_EEENS5_IJSB_NSA_ILi0EEESX_EEEEENS5_IJNS4_10UnderscoreES10_S10_EEEEENS4_13SM90_TMA_LOADENS4_14ComposedLayoutINS4_7SwizzleILi1ELi4ELi3EEENS4_18smem_ptr_flag_bitsILi16EEENSU_INS5_IJNSA_ILi8EEESH_EEENS5_IJSH_SB_EEEEEEEvNS4_8identityES13_S1D_vS1E_EENS_8epilogue10collective6detail29Sm90TmaWarpSpecializedAdapterINS1H_15DefaultEpilogueISJ_SK_SK_NS1G_6thread17LinearCombinationISJ_Li1EffLNS1L_9ScaleType4KindE0ELNS_15FloatRoundStyleE2ESJ_EENS1_15EpilogueDefaultEEEEEvvEEEEvNT_6ParamsE)
        /*0008*/ 	.word	0x000000a8


	//----- nvinfo : EIATTR_FRAME_SIZE
	.align		4
.L_15:
        /*000c*/ 	.byte	0x04, 0x11
        /*000e*/ 	.short	(.L_17 - .L_16)
	.align		4
.L_16:
        /*0010*/ 	.word	index@(_ZN7cutlass13device_kernelINS_4gemm6kernel13GemmUniversalIN4cute5tupleIJiiiiEEENS1_10collective13CollectiveMmaINS1_34MainloopSm90TmaGmmaWarpSpecializedILi12ENS5_IJNS4_1CILi1EEESB_SB_EEENS1_35KernelTmaWarpSpecializedCooperativeEEENS5_IJNSA_ILi512EEENSA_ILi48EEENSA_ILi16EEEEEENS_10bfloat16_tENS5_IJlSB_lEEESJ_SK_NS4_8TiledMMAINS4_8MMA_AtomIJNS4_4SM904GMMA27MMA_64x16x16_F32BF16BF16_SSILNSO_5MajorE0ELSQ_0ELNSO_7ScaleInE1ELSR_1EEEEEENS4_6LayoutINS5_IJNSA_ILi2EEESB_SB_EEENS5_IJSB_NSA_ILi0EEESX_EEEEENS5_IJNS4_10UnderscoreES10_S10_EEEEENS4_13SM90_TMA_LOADENS4_14ComposedLayoutINS4_7SwizzleILi1ELi4ELi3EEENS4_18smem_ptr_flag_bitsILi16EEENSU_INS5_IJNSA_ILi8EEESH_EEENS5_IJSH_SB_EEEEEEEvNS4_8identityES13_S1D_vS1E_EENS_8epilogue10collective6detail29Sm90TmaWarpSpecializedAdapterINS1H_15DefaultEpilogueISJ_SK_SK_NS1G_6thread17LinearCombinationISJ_Li1EffLNS1L_9ScaleType4KindE0ELNS_15FloatRoundStyleE2ESJ_EENS1_15EpilogueDefaultEEEEEvvEEEEvNT_6ParamsE)
        /*0014*/ 	.word	0x00000000


	//----- nvinfo : EIATTR_MIN_STACK_SIZE
	.align		4
.L_17:
        /*0018*/ 	.byte	0x04, 0x12
        /*001a*/ 	.short	(.L_19 - .L_18)
	.align		4
.L_18:
        /*001c*/ 	.word	index@(_ZN7cutlass13device_kernelINS_4gemm6kernel13GemmUniversalIN4cute5tupleIJiiiiEEENS1_10collective13CollectiveMmaINS1_34MainloopSm90TmaGmmaWarpSpecializedILi12ENS5_IJNS4_1CILi1EEESB_SB_EEENS1_35KernelTmaWarpSpecializedCooperativeEEENS5_IJNSA_ILi512EEENSA_ILi48EEENSA_ILi16EEEEEENS_10bfloat16_tENS5_IJlSB_lEEESJ_SK_NS4_8TiledMMAINS4_8MMA_AtomIJNS4_4SM904GMMA27MMA_64x16x16_F32BF16BF16_SSILNSO_5MajorE0ELSQ_0ELNSO_7ScaleInE1ELSR_1EEEEEENS4_6LayoutINS5_IJNSA_ILi2EEESB_SB_EEENS5_IJSB_NSA_ILi0EEESX_EEEEENS5_IJNS4_10UnderscoreES10_S10_EEEEENS4_13SM90_TMA_LOADENS4_14ComposedLayoutINS4_7SwizzleILi1ELi4ELi3EEENS4_18smem_ptr_flag_bitsILi16EEENSU_INS5_IJNSA_ILi8EEESH_EEENS5_IJSH_SB_EEEEEEEvNS4_8identityES13_S1D_vS1E_EENS_8epilogue10collective6detail29Sm90TmaWarpSpecializedAdapterINS1H_15DefaultEpilogueISJ_SK_SK_NS1G_6thread17LinearCombinationISJ_Li1EffLNS1L_9ScaleType4KindE0ELNS_15FloatRoundStyleE2ESJ_EENS1_15EpilogueDefaultEEEEEvvEEEEvNT_6ParamsE)
        /*0020*/ 	.word	0x00000000
.L_19:


//--------------------- .nv.compat                --------------------------
	.section	.nv.compat,"",@"SHT_CUDA_COMPAT_INFO"
	.align	4
        /*0000*/ 	.byte	0x02, 0x09, 0x01, 0x00, 0x02, 0x02, 0x04, 0x00, 0x02, 0x05, 0x05, 0x00, 0x03, 0x07, 0x01, 0x01
        /*0010*/ 	.byte	0x02, 0x03, 0x01, 0x00, 0x02, 0x06, 0x01, 0x00, 0x04, 0x0b, 0x08, 0x00, 0x00, 0x00, 0x00, 0x00
        /*0020*/ 	.byte	0x00, 0x00, 0x00, 0x00


//--------------------- .nv.info._ZN7cutlass13device_kernelINS_4gemm6kernel13GemmUniversalIN4cute5tupleIJiiiiEEENS1_10collective13CollectiveMmaINS1_34MainloopSm90TmaGmmaWarpSpecializedILi12ENS5_IJNS4_1CILi1EEESB_SB_EEENS1_35KernelTmaWarpSpecializedCooperativeEEENS5_IJNSA_ILi512EEENSA_ILi48EEENSA_ILi16EEEEEENS_10bfloat16_tENS5_IJlSB_lEEESJ_SK_NS4_8TiledMMAINS4_8MMA_AtomIJNS4_4SM904GMMA27MMA_64x16x16_F32BF16BF16_SSILNSO_5MajorE0ELSQ_0ELNSO_7ScaleInE1ELSR_1EEEEEENS4_6LayoutINS5_IJNSA_ILi2EEESB_SB_EEENS5_IJSB_NSA_ILi0EEESX_EEEEENS5_IJNS4_10UnderscoreES10_S10_EEEEENS4_13SM90_TMA_LOADENS4_14ComposedLayoutINS4_7SwizzleILi1ELi4ELi3EEENS4_18smem_ptr_flag_bitsILi16EEENSU_INS5_IJNSA_ILi8EEESH_EEENS5_IJSH_SB_EEEEEEEvNS4_8identityES13_S1D_vS1E_EENS_8epilogue10collective6detail29Sm90TmaWarpSpecializedAdapterINS1H_15DefaultEpilogueISJ_SK_SK_NS1G_6thread17LinearCombinationISJ_Li1EffLNS1L_9ScaleType4KindE0ELNS_15FloatRoundStyleE2ESJ_EENS1_15EpilogueDefaultEEEEEvvEEEEvNT_6ParamsE --------------------------
	.section	.nv.info._ZN7cutlass13device_kernelINS_4gemm6kernel13GemmUniversalIN4cute5tupleIJiiiiEEENS1_10collective13CollectiveMmaINS1_34MainloopSm90TmaGmmaWarpSpecializedILi12ENS5_IJNS4_1CILi1EEESB_SB_EEENS1_35KernelTmaWarpSpecializedCooperativeEEENS5_IJNSA_ILi512EEENSA_ILi48EEENSA_ILi16EEEEEENS_10bfloat16_tENS5_IJlSB_lEEESJ_SK_NS4_8TiledMMAINS4_8MMA_AtomIJNS4_4SM904GMMA27MMA_64x16x16_F32BF16BF16_SSILNSO_5MajorE0ELSQ_0ELNSO_7ScaleInE1ELSR_1EEEEEENS4_6LayoutINS5_IJNSA_ILi2EEESB_SB_EEENS5_IJSB_NSA_ILi0EEESX_EEEEENS5_IJNS4_10UnderscoreES10_S10_EEEEENS4_13SM90_TMA_LOADENS4_14ComposedLayoutINS4_7SwizzleILi1ELi4ELi3EEENS4_18smem_ptr_flag_bitsILi16EEENSU_INS5_IJNSA_ILi8EEESH_EEENS5_IJSH_SB_EEEEEEEvNS4_8identityES13_S1D_vS1E_EENS_8epilogue10collective6detail29Sm90TmaWarpSpecializedAdapterINS1H_15DefaultEpilogueISJ_SK_SK_NS1G_6thread17LinearCombinationISJ_Li1EffLNS1L_9ScaleType4KindE0ELNS_15FloatRoundStyleE2ESJ_EENS1_15EpilogueDefaultEEEEEvvEEEEvNT_6ParamsE,"",@"SHT_CUDA_INFO"
	.sectionflags	@""
	.align	4


	//----- nvinfo : EIATTR_CUDA_API_VERSION
	.align		4
        /*0000*/ 	.byte	0x04, 0x37
        /*0002*/ 	.short	(.L_21 - .L_20)
.L_20:
        /*0004*/ 	.word	0x00000082


	//----- nvinfo : EIATTR_KPARAM_INFO
	.align		4
.L_21:
        /*0008*/ 	.byte	0x04, 0x17
        /*000a*/ 	.short	(.L_23 - .L_22)
.L_22:
        /*000c*/ 	.word	0x00000000
        /*0010*/ 	.short	0x0000
        /*0012*/ 	.short	0x0070
        /*0014*/ 	.byte	0x00, 0xf0, 0x01, 0x10


	//----- nvinfo : EIATTR_SPARSE_MMA_MASK
	.align		4
.L_23:
        /*0018*/ 	.byte	0x03, 0x50
        /*001a*/ 	.short	0x0000


	//----- nvinfo : EIATTR_MAXREG_COUNT
	.align		4
        /*001c*/ 	.byte	0x03, 0x1b
        /*001e*/ 	.short	0x00a8


	//----- nvinfo : EIATTR_NUM_BARRIERS
	.align		4
        /*0020*/ 	.byte	0x02, 0x4c
        /*0022*/ 	.byte	0x01
	.zero		1


	//----- nvinfo : EIATTR_EXTERNS
	.align		4
        /*0024*/ 	.byte	0x04, 0x0f
        /*0026*/ 	.short	(.L_25 - .L_24)


	//   ....[0]....
	.align		4
.L_24:
        /*0028*/ 	.word	index@(__assertfail)


	//----- nvinfo : EIATTR_MERCURY_ISA_VERSION
	.align		4
.L_25:
        /*002c*/ 	.byte	0x03, 0x5f
        /*002e*/ 	.short	0x0101


	//----- nvinfo : EIATTR_INT_WARP_WIDE_INSTR_OFFSETS
	.align		4
        /*0030*/ 	.byte	0x04, 0x31
        /*0032*/ 	.short	(.L_27 - .L_26)


	//   ....[0]....
.L_26:
        /*0034*/ 	.word	0x000004e0


	//   ....[1]....
        /*0038*/ 	.word	0x00000510


	//   ....[2]....
        /*003c*/ 	.word	0x000005f0


	//----- nvinfo : EIATTR_COOP_GROUP_MASK_REGIDS
	.align		4
.L_27:
        /*0040*/ 	.byte	0x04, 0x29
        /*0042*/ 	.short	(.L_29 - .L_28)


	//   ....[0]....
.L_28:
        /*0044*/ 	.word	0xffffffff


	//   ....[1]....
        /*0048*/ 	.word	0xffffffff


	//   ....[2]....
        /*004c*/ 	.word	0xffffffff


	//   ....[3]....
        /*0050*/ 	.word	0xffffffff


	//   ....[4]....
        /*0054*/ 	.word	0xffffffff


	//----- nvinfo : EIATTR_COOP_GROUP_INSTR_OFFSETS
	.align		4
.L_29:
        /*0058*/ 	.byte	0x04, 0x28
        /*005a*/ 	.short	(.L_31 - .L_30)


	//   ....[0]....
.L_30:
        /*005c*/ 	.word	0x00000060


	//   ....[1]....
        /*0060*/ 	.word	0x00000070


	//   ....[2]....
        /*0064*/ 	.word	0x00000130


	//   ....[3]....
        /*0068*/ 	.word	0x000003f0


	//   ....[4]....
        /*006c*/ 	.word	0x000010a0


	//----- nvinfo : EIATTR_REG_RECONFIG
	.align		4
.L_31:
        /*0070*/ 	.byte	0x01, 0x54
	.zero		2


	//----- nvinfo : EIATTR_SYSCALL_OFFSETS
	.align		4
        /*0074*/ 	.byte	0x04, 0x46
        /*0076*/ 	.short	(.L_33 - .L_32)


	//   ....[0]....
.L_32:
        /*0078*/ 	.word	0x00001260


	//----- nvinfo : EIATTR_MBARRIER_INSTR_OFFSETS
	.align		4
.L_33:
        /*007c*/ 	.byte	0x04, 0x39
        /*007e*/ 	.short	(.L_35 - .L_34)


	//   ....[0]....
.L_34:
        /*0080*/ 	.word	0x00000250
        /*0084*/ 	.word	0x000000ff
        /*0088*/ 	.word	0x00000000
        /*008c*/ 	.short	0x0100
        /*008e*/ 	.byte	0x08
	.zero		1


	//   ....[1]....
        /*0090*/ 	.word	0x00000260
        /*0094*/ 	.word	0x000000ff
        /*0098*/ 	.word	0x00000060
        /*009c*/ 	.short	0x0100
        /*009e*/ 	.byte	0x08
	.zero		1


	//   ....[2]....
        /*00a0*/ 	.word	0x00000270
        /*00a4*/ 	.word	0x000000ff
        /*00a8*/ 	.word	0x00000008
        /*00ac*/ 	.short	0x0100
        /*00ae*/ 	.byte	0x08
	.zero		1


	//   ....[3]....
        /*00b0*/ 	.word	0x00000280
        /*00b4*/ 	.word	0x000000ff
        /*00b8*/ 	.word	0x00000068
        /*00bc*/ 	.short	0x0100
        /*00be*/ 	.byte	0x08
	.zero		1


	//   ....[4]....
        /*00c0*/ 	.word	0x00000290
        /*00c4*/ 	.word	0x000000ff
        /*00c8*/ 	.word	0x00000010
        /*00cc*/ 	.short	0x0100
        /*00ce*/ 	.byte	0x08
	.zero		1


	//   ....[5]....
        /*00d0*/ 	.word	0x000002a0
        /*00d4*/ 	.word	0x000000ff
        /*00d8*/ 	.word	0x00000070
        /*00dc*/ 	.short	0x0100
        /*00de*/ 	.byte	0x08
	.zero		1


	//   ....[6]....
        /*00e0*/ 	.word	0x000002b0
        /*00e4*/ 	.word	0x000000ff
        /*00e8*/ 	.word	0x00000018
        /*00ec*/ 	.short	0x0100
        /*00ee*/ 	.byte	0x08
	.zero		1


	//   ....[7]....
        /*00f0*/ 	.word	0x000002c0
        /*00f4*/ 	.word	0x000000ff
        /*00f8*/ 	.word	0x00000078
        /*00fc*/ 	.short	0x0100
        /*00fe*/ 	.byte	0x08
	.zero		1


	//   ....[8]....
        /*0100*/ 	.word	0x000002d0
        /*0104*/ 	.word	0x000000ff
        /*0108*/ 	.word	0x00000020
        /*010c*/ 	.short	0x0100
        /*010e*/ 	.byte	0x08
	.zero		1


	//   ....[9]....
        /*0110*/ 	.word	0x000002e0
        /*0114*/ 	.word	0x000000ff
        /*0118*/ 	.word	0x00000080
        /*011c*/ 	.short	0x0100
        /*011e*/ 	.byte	0x08
	.zero		1


	//   ....[10]....
        /*0120*/ 	.word	0x000002f0
        /*0124*/ 	.word	0x000000ff
        /*0128*/ 	.word	0x00000028
        /*012c*/ 	.short	0x0100
        /*012e*/ 	.byte	0x08
	.zero		1


	//   ....[11]....
        /*0130*/ 	.word	0x00000300
        /*0134*/ 	.word	0x000000ff
        /*0138*/ 	.word	0x00000088
        /*013c*/ 	.short	0x0100
        /*013e*/ 	.byte	0x08
	.zero		1


	//   ....[12]....
        /*0140*/ 	.word	0x00000310
        /*0144*/ 	.word	0x000000ff
        /*0148*/ 	.word	0x00000030
        /*014c*/ 	.short	0x0100
        /*014e*/ 	.byte	0x08
	.zero		1


	//   ....[13]....
        /*0150*/ 	.word	0x00000320
        /*0154*/ 	.word	0x000000ff
        /*0158*/ 	.word	0x00000090
        /*015c*/ 	.short	0x0100
        /*015e*/ 	.byte	0x08
	.zero		1


	//   ....[14]....
        /*0160*/ 	.word	0x00000330
        /*0164*/ 	.word	0x000000ff
        /*0168*/ 	.word	0x00000038
        /*016c*/ 	.short	0x0100
        /*016e*/ 	.byte	0x08
	.zero		1


	//   ....[15]....
        /*0170*/ 	.word	0x00000340
        /*0174*/ 	.word	0x000000ff
        /*0178*/ 	.word	0x00000098
        /*017c*/ 	.short	0x0100
        /*017e*/ 	.byte	0x08
	.zero		1


	//   ....[16]....
        /*0180*/ 	.word	0x00000350
        /*0184*/ 	.word	0x000000ff
        /*0188*/ 	.word	0x00000040
        /*018c*/ 	.short	0x0100
        /*018e*/ 	.byte	0x08
	.zero		1


	//   ....[17]....
        /*0190*/ 	.word	0x00000360
        /*0194*/ 	.word	0x000000ff
        /*0198*/ 	.word	0x000000a0
        /*019c*/ 	.short	0x0100
        /*019e*/ 	.byte	0x08
	.zero		1


	//   ....[18]....
        /*01a0*/ 	.word	0x00000370
        /*01a4*/ 	.word	0x000000ff
        /*01a8*/ 	.word	0x00000048
        /*01ac*/ 	.short	0x0100
        /*01ae*/ 	.byte	0x08
	.zero		1


	//   ....[19]....
        /*01b0*/ 	.word	0x00000380
        /*01b4*/ 	.word	0x000000ff
        /*01b8*/ 	.word	0x000000a8
        /*01bc*/ 	.short	0x0100
        /*01be*/ 	.byte	0x08
	.zero		1


	//   ....[20]....
        /*01c0*/ 	.word	0x00000390
        /*01c4*/ 	.word	0x000000ff
        /*01c8*/ 	.word	0x00000050
        /*01cc*/ 	.short	0x0100
        /*01ce*/ 	.byte	0x08
	.zero		1


	//   ....[21]....
        /*01d0*/ 	.word	0x000003a0
        /*01d4*/ 	.word	0x000000ff
        /*01d8*/ 	.word	0x000000b0
        /*01dc*/ 	.short	0x0100
        /*01de*/ 	.byte	0x08
	.zero		1


	//   ....[22]....
        /*01e0*/ 	.word	0x000003b0
        /*01e4*/ 	.word	0x000000ff
        /*01e8*/ 	.word	0x00000058
        /*01ec*/ 	.short	0x0100
        /*01ee*/ 	.byte	0x08
	.zero		1


	//   ....[23]....
        /*01f0*/ 	.word	0x000003c0
        /*01f4*/ 	.word	0x000000ff
        /*01f8*/ 	.word	0x000000b8
        /*01fc*/ 	.short	0x0100
        /*01fe*/ 	.byte	0x08
	.zero		1


	//   ....[24]....
        /*0200*/ 	.word	0x00000660
        /*0204*/ 	.word	0x000000ff
        /*0208*/ 	.word	0x000000d0
        /*020c*/ 	.short	0x0100
        /*020e*/ 	.byte	0x06
	.zero		1


	//   ....[25]....
        /*0210*/ 	.word	0x000006c0
        /*0214*/ 	.word	0x000000ff
        /*0218*/ 	.word	0x000000d8
        /*021c*/ 	.short	0x0100
        /*021e*/ 	.byte	0x06
	.zero		1


	//   ....[26]....
        /*0220*/ 	.word	0x000012e0
        /*0224*/ 	.word	0x00000003
        /*0228*/ 	.word	0x00000000
        /*022c*/ 	.short	0x010a
        /*022e*/ 	.byte	0x3f
	.zero		1


	//   ....[27]....
        /*0230*/ 	.word	0x00001320
        /*0234*/ 	.word	0x00000003
        /*0238*/ 	.word	0x00000000
        /*023c*/ 	.short	0x010a
        /*023e*/ 	.byte	0x3f
	.zero		1


	//   ....[28]....
        /*0240*/ 	.word	0x00001920
        /*0244*/ 	.word	0x000000ff
        /*0248*/ 	.word	0x00000000
        /*024c*/ 	.short	0x010a
        /*024e*/ 	.byte	0x04
	.zero		1


	//   ....[29]....
        /*0250*/ 	.word	0x00001960
        /*0254*/ 	.word	0x000000ff
        /*0258*/ 	.word	0x00000000
        /*025c*/ 	.short	0x010a
        /*025e*/ 	.byte	0x04
	.zero		1


	//   ....[30]....
        /*0260*/ 	.word	0x00001e40
        /*0264*/ 	.word	0x000000ff
        /*0268*/ 	.word	0x00000000
        /*026c*/ 	.short	0x0101
        /*026e*/ 	.byte	0x04
	.zero		1


	//   ....[31]....
        /*0270*/ 	.word	0x00001ff0
        /*0274*/ 	.word	0x00000000
        /*0278*/ 	.word	0x00000000
        /*027c*/ 	.short	0x0101
        /*027e*/ 	.byte	0x3f
	.zero		1


	//   ....[32]....
        /*0280*/ 	.word	0x00009780
        /*0284*/ 	.word	0x0000000e
        /*0288*/ 	.word	0x00000060
        /*028c*/ 	.short	0x010a
        /*028e*/ 	.byte	0x3f
	.zero		1


	//   ....[33]....
        /*0290*/ 	.word	0x00009b00
        /*0294*/ 	.word	0x00000006
        /*0298*/ 	.word	0x000000d8
        /*029c*/ 	.short	0x0101
        /*029e*/ 	.byte	0x3f
	.zero		1


	//   ....[34]....
        /*02a0*/ 	.word	0x0000a230
        /*02a4*/ 	.word	0x00000007
        /*02a8*/ 	.word	0x00000000
        /*02ac*/ 	.short	0x010a
        /*02ae*/ 	.byte	0x3f
	.zero		1


	//   ....[35]....
        /*02b0*/ 	.word	0x0000a2b0
        /*02b4*/ 	.word	0x00000009
        /*02b8*/ 	.word	0x00000000
        /*02bc*/ 	.short	0x010a
        /*02be*/ 	.byte	0x3f
	.zero		1


	//   ....[36]....
        /*02c0*/ 	.word	0x0000a340
        /*02c4*/ 	.word	0x00000006
        /*02c8*/ 	.word	0x00000000
        /*02cc*/ 	.short	0x010a
        /*02ce*/ 	.byte	0x3f
	.zero		1


	//   ....[37]....
        /*02d0*/ 	.word	0x0000a3d0
        /*02d4*/ 	.word	0x00000009
        /*02d8*/ 	.word	0x00000000
        /*02dc*/ 	.short	0x010a
        /*02de*/ 	.byte	0x3f
	.zero		1


	//   ....[38]....
        /*02e0*/ 	.word	0x0000a460
        /*02e4*/ 	.word	0x00000006
        /*02e8*/ 	.word	0x00000000
        /*02ec*/ 	.short	0x010a
        /*02ee*/ 	.byte	0x3f
	.zero		1


	//   ....[39]....
        /*02f0*/ 	.word	0x0000a4f0
        /*02f4*/ 	.word	0x00000009
        /*02f8*/ 	.word	0x00000000
        /*02fc*/ 	.short	0x010a
        /*02fe*/ 	.byte	0x3f
	.zero		1


	//   ....[40]....
        /*0300*/ 	.word	0x0000a580
        /*0304*/ 	.word	0x00000006
        /*0308*/ 	.word	0x00000000
        /*030c*/ 	.short	0x010a
        /*030e*/ 	.byte	0x3f
	.zero		1


	//   ....[41]....
        /*0310*/ 	.word	0x0000a610
        /*0314*/ 	.word	0x00000009
        /*0318*/ 	.word	0x00000000
        /*031c*/ 	.short	0x010a
        /*031e*/ 	.byte	0x3f
	.zero		1


	//   ....[42]....
        /*0320*/ 	.word	0x0000a6a0
        /*0324*/ 	.word	0x00000006
        /*0328*/ 	.word	0x00000000
        /*032c*/ 	.short	0x010a
        /*032e*/ 	.byte	0x3f
	.zero		1


	//   ....[43]....
        /*0330*/ 	.word	0x0000a730
        /*0334*/ 	.word	0x00000009
        /*0338*/ 	.word	0x00000000
        /*033c*/ 	.short	0x010a
        /*033e*/ 	.byte	0x3f
	.zero		1


	//   ....[44]....
        /*0340*/ 	.word	0x0000a7c0
        /*0344*/ 	.word	0x00000006
        /*0348*/ 	.word	0x00000000
        /*034c*/ 	.short	0x010a
        /*034e*/ 	.byte	0x3f
	.zero		1


	//   ....[45]....
        /*0350*/ 	.word	0x0000a850
        /*0354*/ 	.word	0x00000003
        /*0358*/ 	.word	0x00000000
        /*035c*/ 	.short	0x010a
        /*035e*/ 	.byte	0x3f
	.zero		1


	//   ....[46]....
        /*0360*/ 	.word	0x0000a8b0
        /*0364*/ 	.word	0x00000003
        /*0368*/ 	.word	0x00000000
        /*036c*/ 	.short	0x010a
        /*036e*/ 	.byte	0x3f
	.zero		1


	//   ....[47]....
        /*0370*/ 	.word	0x0000a910
        /*0374*/ 	.word	0x00000005
        /*0378*/ 	.word	0x00000000
        /*037c*/ 	.short	0x010a
        /*037e*/ 	.byte	0x3f
	.zero		1


	//   ....[48]....
        /*0380*/ 	.word	0x0000a9e0
        /*0384*/ 	.word	0x0000000e
        /*0388*/ 	.word	0x00000060
        /*038c*/ 	.short	0x010a
        /*038e*/ 	.byte	0x3f
	.zero		1


	//   ....[49]....
        /*0390*/ 	.word	0x0000aab0
        /*0394*/ 	.word	0x00000007
        /*0398*/ 	.word	0x00000000
        /*039c*/ 	.short	0x010a
        /*039e*/ 	.byte	0x3f
	.zero		1


	//   ....[50]....
        /*03a0*/ 	.word	0x0000ab00
        /*03a4*/ 	.word	0x00000009
        /*03a8*/ 	.word	0x00000000
        /*03ac*/ 	.short	0x010a
        /*03ae*/ 	.byte	0x3f
	.zero		1


	//   ....[51]....
        /*03b0*/ 	.word	0x0000ab50
        /*03b4*/ 	.word	0x00000006
        /*03b8*/ 	.word	0x00000000
        /*03bc*/ 	.short	0x010a
        /*03be*/ 	.byte	0x3f
	.zero		1


	//   ....[52]....
        /*03c0*/ 	.word	0x0000aba0
        /*03c4*/ 	.word	0x00000009
        /*03c8*/ 	.word	0x00000000
        /*03cc*/ 	.short	0x010a
        /*03ce*/ 	.byte	0x3f
	.zero		1


	//   ....[53]....
        /*03d0*/ 	.word	0x0000abf0
        /*03d4*/ 	.word	0x00000006
        /*03d8*/ 	.word	0x00000000
        /*03dc*/ 	.short	0x010a
        /*03de*/ 	.byte	0x3f
	.zero		1


	//   ....[54]....
        /*03e0*/ 	.word	0x0000ac40
        /*03e4*/ 	.word	0x00000009
        /*03e8*/ 	.word	0x00000000
        /*03ec*/ 	.short	0x010a
        /*03ee*/ 	.byte	0x3f
	.zero		1


	//   ....[55]....
        /*03f0*/ 	.word	0x0000ac90
        /*03f4*/ 	.word	0x00000006
        /*03f8*/ 	.word	0x00000000
        /*03fc*/ 	.short	0x010a
        /*03fe*/ 	.byte	0x3f
	.zero		1


	//   ....[56]....
        /*0400*/ 	.word	0x0000ace0
        /*0404*/ 	.word	0x00000009
        /*0408*/ 	.word	0x00000000
        /*040c*/ 	.short	0x010a
        /*040e*/ 	.byte	0x3f
	.zero		1


	//   ....[57]....
        /*0410*/ 	.word	0x0000ad30
        /*0414*/ 	.word	0x00000006
        /*0418*/ 	.word	0x00000000
        /*041c*/ 	.short	0x010a
        /*041e*/ 	.byte	0x3f
	.zero		1


	//   ....[58]....
        /*0420*/ 	.word	0x0000ad80
        /*0424*/ 	.word	0x00000009
        /*0428*/ 	.word	0x00000000
        /*042c*/ 	.short	0x010a
        /*042e*/ 	.byte	0x3f
	.zero		1


	//   ....[59]....
        /*0430*/ 	.word	0x0000add0
        /*0434*/ 	.word	0x00000006
        /*0438*/ 	.word	0x00000000
        /*043c*/ 	.short	0x010a
        /*043e*/ 	.byte	0x3f
	.zero		1


	//----- nvinfo : EIATTR_NUM_MBARRIERS
	.align		4
.L_35:
        /*0440*/ 	.byte	0x03, 0x38
        /*0442*/ 	.short	0x001a


	//----- nvinfo : EIATTR_EXIT_INSTR_OFFSETS
	.align		4
        /*0444*/ 	.byte	0x04, 0x1c
        /*0446*/ 	.short	(.L_37 - .L_36)


	//   ....[0]....
.L_36:
        /*0448*/ 	.word	0x00000710


	//   ....[1]....
        /*044c*/ 	.word	0x00000fd0


	//   ....[2]....
        /*0450*/ 	.word	0x00008df0


	//   ....[3]....
        /*0454*/ 	.word	0x00009420


	//   ....[4]....
        /*0458*/ 	.word	0x0000a8a0


	//----- nvinfo : EIATTR_MAX_THREADS
	.align		4
.L_37:
        /*045c*/ 	.byte	0x04, 0x05
        /*045e*/ 	.short	(.L_39 - .L_38)
.L_38:
        /*0460*/ 	.word	0x00000180
        /*0464*/ 	.word	0x00000001
        /*0468*/ 	.word	0x00000001


	//----- nvinfo : EIATTR_CRS_STACK_SIZE
	.align		4
.L_39:
        /*046c*/ 	.byte	0x04, 0x1e
        /*046e*/ 	.short	(.L_41 - .L_40)
.L_40:
        /*0470*/ 	.word	0x00000000


	//----- nvinfo : EIATTR_CBANK_PARAM_SIZE
	.align		4
.L_41:
        /*0474*/ 	.byte	0x03, 0x19
        /*0476*/ 	.short	0x0470


	//----- nvinfo : EIATTR_PARAM_CBANK
	.align		4
        /*0478*/ 	.byte	0x04, 0x0a
        /*047a*/ 	.short	(.L_43 - .L_42)
	.align		4
.L_42:
        /*047c*/ 	.word	index@(.nv.constant0._ZN7cutlass13device_kernelINS_4gemm6kernel13GemmUniversalIN4cute5tupleIJiiiiEEENS1_10collective13CollectiveMmaINS1_34MainloopSm90TmaGmmaWarpSpecializedILi12ENS5_IJNS4_1CILi1EEESB_SB_EEENS1_35KernelTmaWarpSpecializedCooperativeEEENS5_IJNSA_ILi512EEENSA_ILi48EEENSA_ILi16EEEEEENS_10bfloat16_tENS5_IJlSB_lEEESJ_SK_NS4_8TiledMMAINS4_8MMA_AtomIJNS4_4SM904GMMA27MMA_64x16x16_F32BF16BF16_SSILNSO_5MajorE0ELSQ_0ELNSO_7ScaleInE1ELSR_1EEEEEENS4_6LayoutINS5_IJNSA_ILi2EEESB_SB_EEENS5_IJSB_NSA_ILi0EEESX_EEEEENS5_IJNS4_10UnderscoreES10_S10_EEEEENS4_13SM90_TMA_LOADENS4_14ComposedLayoutINS4_7SwizzleILi1ELi4ELi3EEENS4_18smem_ptr_flag_bitsILi16EEENSU_INS5_IJNSA_ILi8EEESH_EEENS5_IJSH_SB_EEEEEEEvNS4_8identityES13_S1D_vS1E_EENS_8epilogue10collective6detail29Sm90TmaWarpSpecializedAdapterINS1H_15DefaultEpilogueISJ_SK_SK_NS1G_6thread17LinearCombinationISJ_Li1EffLNS1L_9ScaleType4KindE0ELNS_15FloatRoundStyleE2ESJ_EENS1_15EpilogueDefaultEEEEEvvEEEEvNT_6ParamsE)
        /*0480*/ 	.short	0x0210
        /*0482*/ 	.short	0x0470


	//----- nvinfo : EIATTR_SW_WAR
	.align		4
.L_43:
        /*0484*/ 	.byte	0x04, 0x36
        /*0486*/ 	.short	(.L_45 - .L_44)
.L_44:
        /*0488*/ 	.word	0x00000008
.L_45:


//--------------------- .nv.callgraph             --------------------------
	.section	.nv.callgraph,"",@"SHT_CUDA_CALLGRAPH"
	.align	4
	.sectionentsize	8
	.align		4
        /*0000*/ 	.word	0x00000000
	.align		4
        /*0004*/ 	.word	0xffffffff
	.align		4
        /*0008*/ 	.word	index@(_ZN7cutlass13device_kernelINS_4gemm6kernel13GemmUniversalIN4cute5tupleIJiiiiEEENS1_10collective13CollectiveMmaINS1_34MainloopSm90TmaGmmaWarpSpecializedILi12ENS5_IJNS4_1CILi1EEESB_SB_EEENS1_35KernelTmaWarpSpecializedCooperativeEEENS5_IJNSA_ILi512EEENSA_ILi48EEENSA_ILi16EEEEEENS_10bfloat16_tENS5_IJlSB_lEEESJ_SK_NS4_8TiledMMAINS4_8MMA_AtomIJNS4_4SM904GMMA27MMA_64x16x16_F32BF16BF16_SSILNSO_5MajorE0ELSQ_0ELNSO_7ScaleInE1ELSR_1EEEEEENS4_6LayoutINS5_IJNSA_ILi2EEESB_SB_EEENS5_IJSB_NSA_ILi0EEESX_EEEEENS5_IJNS4_10UnderscoreES10_S10_EEEEENS4_13SM90_TMA_LOADENS4_14ComposedLayoutINS4_7SwizzleILi1ELi4ELi3EEENS4_18smem_ptr_flag_bitsILi16EEENSU_INS5_IJNSA_ILi8EEESH_EEENS5_IJSH_SB_EEEEEEEvNS4_8identityES13_S1D_vS1E_EENS_8epilogue10collective6detail29Sm90TmaWarpSpecializedAdapterINS1H_15DefaultEpilogueISJ_SK_SK_NS1G_6thread17LinearCombinationISJ_Li1EffLNS1L_9ScaleType4KindE0ELNS_15FloatRoundStyleE2ESJ_EENS1_15EpilogueDefaultEEEEEvvEEEEvNT_6ParamsE)
	.align		4
        /*000c*/ 	.word	index@(__assertfail)
	.align		4
        /*0010*/ 	.word	0x00000000
	.align		4
        /*0014*/ 	.word	0xfffffffe
	.align		4
        /*0018*/ 	.word	0x00000000
	.align		4
        /*001c*/ 	.word	0xfffffffd
	.align		4
        /*0020*/ 	.word	0x00000000
	.align		4
        /*0024*/ 	.word	0xfffffffc


//--------------------- .nv.constant4             --------------------------
	.section	.nv.constant4,"a",@progbits
	.align	8
	.align		8
.nv.constant4:
        /*0000*/ 	.dword	__assertfail
	.align		8
        /*0008*/ 	.dword	__unnamed_1
	.align		8
        /*0010*/ 	.dword	_ZN39_INTERNAL_a70de9cb_4_k_cu_6457502c_81924cuda3std3__45__cpo5beginE
	.align		8
        /*0018*/ 	.dword	_ZN39_INTERNAL_a70de9cb_4_k_cu_6457502c_81924cuda3std3__45__cpo3endE
	.align		8
        /*0020*/ 	.dword	_ZN39_INTERNAL_a70de9cb_4_k_cu_6457502c_81924cuda3std3__45__cpo6cbeginE
	.align		8
        /*0028*/ 	.dword	_ZN39_INTERNAL_a70de9cb_4_k_cu_6457502c_81924cuda3std3__45__cpo4cendE
	.align		8
        /*0030*/ 	.dword	_ZN39_INTERNAL_a70de9cb_4_k_cu_6457502c_81924cuda3std3__441_GLOBAL__N__a70de9cb_4_k_cu_6457502c_81926ignoreE
	.align		8
        /*0038*/ 	.dword	_ZN39_INTERNAL_a70de9cb_4_k_cu_6457502c_81924cuda3std3__419piecewise_constructE
	.align		8
        /*0040*/ 	.dword	_ZN39_INTERNAL_a70de9cb_4_k_cu_6457502c_81924cuda3std3__48in_placeE
	.align		8
        /*0048*/ 	.dword	_ZN39_INTERNAL_a70de9cb_4_k_cu_6457502c_81924cuda3std6ranges3__45__cpo4swapE
	.align		8
        /*0050*/ 	.dword	_ZN39_INTERNAL_a70de9cb_4_k_cu_6457502c_81924cuda3std6ranges3__45__cpo9iter_moveE
	.align		8
        /*0058*/ 	.dword	_ZN39_INTERNAL_a70de9cb_4_k_cu_6457502c_81924cute7productE
	.align		8
        /*0060*/ 	.dword	_ZN39_INTERNAL_a70de9cb_4_k_cu_6457502c_81924cute1_E
	.align		8
        /*0068*/ 	.dword	$str$22
	.align		8
        /*0070*/ 	.dword	$str$23


//--------------------- .text._ZN7cutlass13device_kernelINS_4gemm6kernel13GemmUniversalIN4cute5tupleIJiiiiEEENS1_10collective13CollectiveMmaINS1_34MainloopSm90TmaGmmaWarpSpecializedILi12ENS5_IJNS4_1CILi1EEESB_SB_EEENS1_35KernelTmaWarpSpecializedCooperativeEEENS5_IJNSA_ILi512EEENSA_ILi48EEENSA_ILi16EEEEEENS_10bfloat16_tENS5_IJlSB_lEEESJ_SK_NS4_8TiledMMAINS4_8MMA_AtomIJNS4_4SM904GMMA27MMA_64x16x16_F32BF16BF16_SSILNSO_5MajorE0ELSQ_0ELNSO_7ScaleInE1ELSR_1EEEEEENS4_6LayoutINS5_IJNSA_ILi2EEESB_SB_EEENS5_IJSB_NSA_ILi0EEESX_EEEEENS5_IJNS4_10UnderscoreES10_S10_EEEEENS4_13SM90_TMA_LOADENS4_14ComposedLayoutINS4_7SwizzleILi1ELi4ELi3EEENS4_18smem_ptr_flag_bitsILi16EEENSU_INS5_IJNSA_ILi8EEESH_EEENS5_IJSH_SB_EEEEEEEvNS4_8identityES13_S1D_vS1E_EENS_8epilogue10collective6detail29Sm90TmaWarpSpecializedAdapterINS1H_15DefaultEpilogueISJ_SK_SK_NS1G_6thread17LinearCombinationISJ_Li1EffLNS1L_9ScaleType4KindE0ELNS_15FloatRoundStyleE2ESJ_EENS1_15EpilogueDefaultEEEEEvvEEEEvNT_6ParamsE --------------------------
	.section	.text._ZN7cutlass13device_kernelINS_4gemm6kernel13GemmUniversalIN4cute5tupleIJiiiiEEENS1_10collective13CollectiveMmaINS1_34MainloopSm90TmaGmmaWarpSpecializedILi12ENS5_IJNS4_1CILi1EEESB_SB_EEENS1_35KernelTmaWarpSpecializedCooperativeEEENS5_IJNSA_ILi512EEENSA_ILi48EEENSA_ILi16EEEEEENS_10bfloat16_tENS5_IJlSB_lEEESJ_SK_NS4_8TiledMMAINS4_8MMA_AtomIJNS4_4SM904GMMA27MMA_64x16x16_F32BF16BF16_SSILNSO_5MajorE0ELSQ_0ELNSO_7ScaleInE1ELSR_1EEEEEENS4_6LayoutINS5_IJNSA_ILi2EEESB_SB_EEENS5_IJSB_NSA_ILi0EEESX_EEEEENS5_IJNS4_10UnderscoreES10_S10_EEEEENS4_13SM90_TMA_LOADENS4_14ComposedLayoutINS4_7SwizzleILi1ELi4ELi3EEENS4_18smem_ptr_flag_bitsILi16EEENSU_INS5_IJNSA_ILi8EEESH_EEENS5_IJSH_SB_EEEEEEEvNS4_8identityES13_S1D_vS1E_EENS_8epilogue10collective6detail29Sm90TmaWarpSpecializedAdapterINS1H_15DefaultEpilogueISJ_SK_SK_NS1G_6thread17LinearCombinationISJ_Li1EffLNS1L_9ScaleType4KindE0ELNS_15FloatRoundStyleE2ESJ_EENS1_15EpilogueDefaultEEEEEvvEEEEvNT_6ParamsE,"ax",@progbits
	.align	128
.text._ZN7cutlass13device_kernelINS_4gemm6kernel13GemmUniversalIN4cute5tupleIJiiiiEEENS1_10collective13CollectiveMmaINS1_34MainloopSm90TmaGmmaWarpSpecializedILi12ENS5_IJNS4_1CILi1EEESB_SB_EEENS1_35KernelTmaWarpSpecializedCooperativeEEENS5_IJNSA_ILi512EEENSA_ILi48EEENSA_ILi16EEEEEENS_10bfloat16_tENS5_IJlSB_lEEESJ_SK_NS4_8TiledMMAINS4_8MMA_AtomIJNS4_4SM904GMMA27MMA_64x16x16_F32BF16BF16_SSILNSO_5MajorE0ELSQ_0ELNSO_7ScaleInE1ELSR_1EEEEEENS4_6LayoutINS5_IJNSA_ILi2EEESB_SB_EEENS5_IJSB_NSA_ILi0EEESX_EEEEENS5_IJNS4_10UnderscoreES10_S10_EEEEENS4_13SM90_TMA_LOADENS4_14ComposedLayoutINS4_7SwizzleILi1ELi4ELi3EEENS4_18smem_ptr_flag_bitsILi16EEENSU_INS5_IJNSA_ILi8EEESH_EEENS5_IJSH_SB_EEEEEEEvNS4_8identityES13_S1D_vS1E_EENS_8epilogue10collective6detail29Sm90TmaWarpSpecializedAdapterINS1H_15DefaultEpilogueISJ_SK_SK_NS1G_6thread17LinearCombinationISJ_Li1EffLNS1L_9ScaleType4KindE0ELNS_15FloatRoundStyleE2ESJ_EENS1_15EpilogueDefaultEEEEEvvEEEEvNT_6ParamsE:
        .type           _ZN7cutlass13device_kernelINS_4gemm6kernel13GemmUniversalIN4cute5tupleIJiiiiEEENS1_10collective13CollectiveMmaINS1_34MainloopSm90TmaGmmaWarpSpecializedILi12ENS5_IJNS4_1CILi1EEESB_SB_EEENS1_35KernelTmaWarpSpecializedCooperativeEEENS5_IJNSA_ILi512EEENSA_ILi48EEENSA_ILi16EEEEEENS_10bfloat16_tENS5_IJlSB_lEEESJ_SK_NS4_8TiledMMAINS4_8MMA_AtomIJNS4_4SM904GMMA27MMA_64x16x16_F32BF16BF16_SSILNSO_5MajorE0ELSQ_0ELNSO_7ScaleInE1ELSR_1EEEEEENS4_6LayoutINS5_IJNSA_ILi2EEESB_SB_EEENS5_IJSB_NSA_ILi0EEESX_EEEEENS5_IJNS4_10UnderscoreES10_S10_EEEEENS4_13SM90_TMA_LOADENS4_14ComposedLayoutINS4_7SwizzleILi1ELi4ELi3EEENS4_18smem_ptr_flag_bitsILi16EEENSU_INS5_IJNSA_ILi8EEESH_EEENS5_IJSH_SB_EEEEEEEvNS4_8identityES13_S1D_vS1E_EENS_8epilogue10collective6detail29Sm90TmaWarpSpecializedAdapterINS1H_15DefaultEpilogueISJ_SK_SK_NS1G_6thread17LinearCombinationISJ_Li1EffLNS1L_9ScaleType4KindE0ELNS_15FloatRoundStyleE2ESJ_EENS1_15EpilogueDefaultEEEEEvvEEEEvNT_6ParamsE,@function
        .size           _ZN7cutlass13device_kernelINS_4gemm6kernel13GemmUniversalIN4cute5tupleIJiiiiEEENS1_10collective13CollectiveMmaINS1_34MainloopSm90TmaGmmaWarpSpecializedILi12ENS5_IJNS4_1CILi1EEESB_SB_EEENS1_35KernelTmaWarpSpecializedCooperativeEEENS5_IJNSA_ILi512EEENSA_ILi48EEENSA_ILi16EEEEEENS_10bfloat16_tENS5_IJlSB_lEEESJ_SK_NS4_8TiledMMAINS4_8MMA_AtomIJNS4_4SM904GMMA27MMA_64x16x16_F32BF16BF16_SSILNSO_5MajorE0ELSQ_0ELNSO_7ScaleInE1ELSR_1EEEEEENS4_6LayoutINS5_IJNSA_ILi2EEESB_SB_EEENS5_IJSB_NSA_ILi0EEESX_EEEEENS5_IJNS4_10UnderscoreES10_S10_EEEEENS4_13SM90_TMA_LOADENS4_14ComposedLayoutINS4_7SwizzleILi1ELi4ELi3EEENS4_18smem_ptr_flag_bitsILi16EEENSU_INS5_IJNSA_ILi8EEESH_EEENS5_IJSH_SB_EEEEEEEvNS4_8identityES13_S1D_vS1E_EENS_8epilogue10collective6detail29Sm90TmaWarpSpecializedAdapterINS1H_15DefaultEpilogueISJ_SK_SK_NS1G_6thread17LinearCombinationISJ_Li1EffLNS1L_9ScaleType4KindE0ELNS_15FloatRoundStyleE2ESJ_EENS1_15EpilogueDefaultEEEEEvvEEEEvNT_6ParamsE,(.L_x_263 - _ZN7cutlass13device_kernelINS_4gemm6kernel13GemmUniversalIN4cute5tupleIJiiiiEEENS1_10collective13CollectiveMmaINS1_34MainloopSm90TmaGmmaWarpSpecializedILi12ENS5_IJNS4_1CILi1EEESB_SB_EEENS1_35KernelTmaWarpSpecializedCooperativeEEENS5_IJNSA_ILi512EEENSA_ILi48EEENSA_ILi16EEEEEENS_10bfloat16_tENS5_IJlSB_lEEESJ_SK_NS4_8TiledMMAINS4_8MMA_AtomIJNS4_4SM904GMMA27MMA_64x16x16_F32BF16BF16_SSILNSO_5MajorE0ELSQ_0ELNSO_7ScaleInE1ELSR_1EEEEEENS4_6LayoutINS5_IJNSA_ILi2EEESB_SB_EEENS5_IJSB_NSA_ILi0EEESX_EEEEENS5_IJNS4_10UnderscoreES10_S10_EEEEENS4_13SM90_TMA_LOADENS4_14ComposedLayoutINS4_7SwizzleILi1ELi4ELi3EEENS4_18smem_ptr_flag_bitsILi16EEENSU_INS5_IJNSA_ILi8EEESH_EEENS5_IJSH_SB_EEEEEEEvNS4_8identityES13_S1D_vS1E_EENS_8epilogue10collective6detail29Sm90TmaWarpSpecializedAdapterINS1H_15DefaultEpilogueISJ_SK_SK_NS1G_6thread17LinearCombinationISJ_Li1EffLNS1L_9ScaleType4KindE0ELNS_15FloatRoundStyleE2ESJ_EENS1_15EpilogueDefaultEEEEEvvEEEEvNT_6ParamsE)
        .other          _ZN7cutlass13device_kernelINS_4gemm6kernel13GemmUniversalIN4cute5tupleIJiiiiEEENS1_10collective13CollectiveMmaINS1_34MainloopSm90TmaGmmaWarpSpecializedILi12ENS5_IJNS4_1CILi1EEESB_SB_EEENS1_35KernelTmaWarpSpecializedCooperativeEEENS5_IJNSA_ILi512EEENSA_ILi48EEENSA_ILi16EEEEEENS_10bfloat16_tENS5_IJlSB_lEEESJ_SK_NS4_8TiledMMAINS4_8MMA_AtomIJNS4_4SM904GMMA27MMA_64x16x16_F32BF16BF16_SSILNSO_5MajorE0ELSQ_0ELNSO_7ScaleInE1ELSR_1EEEEEENS4_6LayoutINS5_IJNSA_ILi2EEESB_SB_EEENS5_IJSB_NSA_ILi0EEESX_EEEEENS5_IJNS4_10UnderscoreES10_S10_EEEEENS4_13SM90_TMA_LOADENS4_14ComposedLayoutINS4_7SwizzleILi1ELi4ELi3EEENS4_18smem_ptr_flag_bitsILi16EEENSU_INS5_IJNSA_ILi8EEESH_EEENS5_IJSH_SB_EEEEEEEvNS4_8identityES13_S1D_vS1E_EENS_8epilogue10collective6detail29Sm90TmaWarpSpecializedAdapterINS1H_15DefaultEpilogueISJ_SK_SK_NS1G_6thread17LinearCombinationISJ_Li1EffLNS1L_9ScaleType4KindE0ELNS_15FloatRoundStyleE2ESJ_EENS1_15EpilogueDefaultEEEEEvvEEEEvNT_6ParamsE,@"STO_CUDA_ENTRY STV_DEFAULT"
_ZN7cutlass13device_kernelINS_4gemm6kernel13GemmUniversalIN4cute5tupleIJiiiiEEENS1_10collective13CollectiveMmaINS1_34MainloopSm90TmaGmmaWarpSpecializedILi12ENS5_IJNS4_1CILi1EEESB_SB_EEENS1_35KernelTmaWarpSpecializedCooperativeEEENS5_IJNSA_ILi512EEENSA_ILi48EEENSA_ILi16EEEEEENS_10bfloat16_tENS5_IJlSB_lEEESJ_SK_NS4_8TiledMMAINS4_8MMA_AtomIJNS4_4SM904GMMA27MMA_64x16x16_F32BF16BF16_SSILNSO_5MajorE0ELSQ_0ELNSO_7ScaleInE1ELSR_1EEEEEENS4_6LayoutINS5_IJNSA_ILi2EEESB_SB_EEENS5_IJSB_NSA_ILi0EEESX_EEEEENS5_IJNS4_10UnderscoreES10_S10_EEEEENS4_13SM90_TMA_LOADENS4_14ComposedLayoutINS4_7SwizzleILi1ELi4ELi3EEENS4_18smem_ptr_flag_bitsILi16EEENSU_INS5_IJNSA_ILi8EEESH_EEENS5_IJSH_SB_EEEEEEEvNS4_8identityES13_S1D_vS1E_EENS_8epilogue10collective6detail29Sm90TmaWarpSpecializedAdapterINS1H_15DefaultEpilogueISJ_SK_SK_NS1G_6thread17LinearCombinationISJ_Li1EffLNS1L_9ScaleType4KindE0ELNS_15FloatRoundStyleE2ESJ_EENS1_15EpilogueDefaultEEEEEvvEEEEvNT_6ParamsE:
[----:B------:R-:W0:Y:S01]  /*0000*/  LDC R1, c[0x0][0x28] ;  /* 0x00000a00ff017b82 */ /* 0x000e220000000800 */
[----:B------:R-:W1:Y:S01]  /*0010*/  S2R R18, SR_TID.X ;  /* 0x0000000000127919 */ /* 0x000e620000002100 */
[----:B------:R-:W-:Y:S01]  /*0020*/  ELECT P0, URZ, PT ;  /* 0x00000000003f782f */ /* 0x000fe20003800000 */
[----:B------:R-:W-:Y:S01]  /*0030*/  BSSY B0, `(.L_x_0) ;  /* 0x000000f000007945 */ /* 0x000fe20003800000 */
[--C-:B-1----:R-:W-:Y:S02]  /*0040*/  SHF.R.U32.HI R0, RZ, 0x5, R18.reuse ;  /* 0x00000005ff007819 */ /* 0x102fe40000011612 */
[----:B------:R-:W-:-:S03]  /*0050*/  SHF.R.U32.HI R22, RZ, 0x7, R18 ;  /* 0x00000007ff167819 */ /* 0x000fc60000011612 */
[----:B------:R-:W1:Y:S04]  /*0060*/  SHFL.IDX PT, R5, R0, RZ, 0x1f ;  /* 0x00001fff00057589 */ /* 0x000e6800000e0000 */
[----:B------:R2:W3:Y:S01]  /*0070*/  SHFL.IDX PT, R8, R22, RZ, 0x1f ;  /* 0x00001fff16087589 */ /* 0x0004e200000e0000 */
[----:B-1----:R-:W-:-:S13]  /*0080*/  ISETP.NE.OR P0, PT, R5, RZ, !P0 ;  /* 0x000000ff0500720c */ /* 0x002fda0004705670 */
[----:B0-23--:R-:W-:Y:S05]  /*0090*/  @P0 BRA `(.L_x_1) ;  /* 0x0000000000200947 */ /* 0x00dfea0003800000 */
[----:B------:R-:W-:Y:S02]  /*00a0*/  ULDC.64 UR4, c[0x0][0x198] ;  /* 0x0000660000047ab9 */ /* 0x000fe40000000a00 */
[----:B------:R-:W-:Y:S02]  /*00b0*/  UIADD3 UR6, UP0, UR4, 0xf0, URZ ;  /* 0x000000f004067890 */ /* 0x000fe4000ff1e03f */
[----:B------:R-:W-:Y:S02]  /*00c0*/  UIADD3 UR4, UP1, UR4, 0x1f0, URZ ;  /* 0x000001f004047890 */ /* 0x000fe4000ff3e03f */
[----:B------:R-:W-:Y:S02]  /*00d0*/  UIADD3.X UR7, URZ, UR5, URZ, UP0, !UPT ;  /* 0x000000053f077290 */ /* 0x000fe400087fe43f */
[----:B------:R-:W-:-:S07]  /*00e0*/  UIADD3.X UR5, URZ, UR5, URZ, UP1, !UPT ;  /* 0x000000053f057290 */ /* 0x000fce0008ffe43f */
[----:B------:R0:W-:Y:S02]  /*00f0*/  UTMACCTL.PF [UR6] ;  /* 0x00000000060079b9 */ /* 0x0001e40008040000 */
[----:B------:R0:W-:Y:S02]  /*0100*/  UTMACCTL.PF [UR4] ;  /* 0x00000000040079b9 */ /* 0x0001e40008040000 */
[----:B0-----:R-:W-:Y:S01]  /*0110*/  NOP ;  /* 0x0000000000007918 */ /* 0x001fe20000000000 */
.L_x_1:
[----:B------:R-:W-:Y:S05]  /*0120*/  BSYNC B0 ;  /* 0x0000000000007941 */ /* 0x000fea0003800000 */
.L_x_0:
[----:B------:R-:W0:Y:S02]  /*0130*/  SHFL.IDX PT, R2, R0, RZ, 0x1f ;  /* 0x00001fff00027589 */ /* 0x000e2400000e0000 */
[----:B0-----:R-:W-:-:S13]  /*0140*/  ISETP.NE.AND P0, PT, R2, RZ, PT ;  /* 0x000000ff0200720c */ /* 0x001fda0003f05270 */
[----:B------:R-:W-:Y:S05]  /*0150*/  @P0 BRA `(.L_x_2) ;  /* 0x0000000000a40947 */ /* 0x000fea0003800000 */
[----:B------:R-:W-:Y:S01]  /*0160*/  ELECT P0, URZ, PT ;  /* 0x00000000003f782f */ /* 0x000fe20003800000 */
[----:B------:R-:W-:-:S12]  /*0170*/  BSSY B0, `(.L_x_2) ;  /* 0x0000027000007945 */ /* 0x000fd80003800000 */
[----:B------:R-:W-:Y:S05]  /*0180*/  @!P0 BRA `(.L_x_3) ;  /* 0x0000000000948947 */ /* 0x000fea0003800000 */
[----:B------:R-:W0:Y:S01]  /*0190*/  S2UR UR8, SR_CgaCtaId ;  /* 0x00000000000879c3 */ /* 0x000e220000008800 */
[----:B------:R-:W-:Y:S01]  /*01a0*/  UMOV UR4, 0x400 ;  /* 0x0000040000047882 */ /* 0x000fe20000000000 */
[----:B------:R-:W-:Y:S01]  /*01b0*/  UMOV UR5, 0x1 ;  /* 0x0000000100057882 */ /* 0x000fe20000000000 */
[----:B------:R-:W-:Y:S02]  /*01c0*/  UMOV UR6, 0x100 ;  /* 0x0000010000067882 */ /* 0x000fe40000000000 */
[----:B------:R-:W-:-:S04]  /*01d0*/  UIADD3 UR6, -UR6, 0x100000, URZ ;  /* 0x0010000006067890 */ /* 0x000fc8000fffe13f */
[----:B------:R-:W-:Y:S02]  /*01e0*/  USHF.L.U32 UR7, UR6, 0xb, URZ ;  /* 0x0000000b06077899 */ /* 0x000fe4000800063f */
[----:B------:R-:W-:Y:S02]  /*01f0*/  USHF.L.U32 UR6, UR6, 0x1, URZ ;  /* 0x0000000106067899 */ /* 0x000fe4000800063f */
[----:B0-----:R-:W-:Y:S02]  /*0200*/  ULEA UR8, UR8, UR4, 0x18 ;  /* 0x0000000408087291 */ /* 0x001fe4000f8ec03f */
[----:B------:R-:W-:-:S04]  /*0210*/  UIADD3 UR4, -UR5, 0x100000, URZ ;  /* 0x0010000005047890 */ /* 0x000fc8000fffe13f */
[----:B------:R-:W-:Y:S02]  /*0220*/  USHF.L.U32 UR5, UR4, 0xb, URZ ;  /* 0x0000000b04057899 */ /* 0x000fe4000800063f */
[----:B------:R-:W-:Y:S01]  /*0230*/  USHF.L.U32 UR4, UR4, 0x1, URZ ;  /* 0x0000000104047899 */ /* 0x000fe2000800063f */
[----:B------:R-:W0:Y:S11]  /*0240*/  FENCE.VIEW.ASYNC.S ;  /* 0x00000000000073c6 */ /* 0x000e360000000000 */
[----:B0-----:R0:W1:Y:S01]  /*0250*/  SYNCS.EXCH.64 URZ, [UR8], UR4 ;  /* 0x00000004083f75b2 */ /* 0x0010620008000100 */
[----:B------:R0:W2:Y:S01]  /*0260*/  SYNCS.EXCH.64 URZ, [UR8+0x60], UR6 ;  /* 0x00006006083f75b2 */ /* 0x0000a20008000100 */
[----:B------:R0:W3:Y:S01]  /*0270*/  SYNCS.EXCH.64 URZ, [UR8+0x8], UR4 ;  /* 0x00000804083f75b2 */ /* 0x0000e20008000100 */
[----:B------:R0:W4:Y:S01]  /*0280*/  SYNCS.EXCH.64 URZ, [UR8+0x68], UR6 ;  /* 0x00006806083f75b2 */ /* 0x0001220008000100 */
[----:B------:R0:W0:Y:S01]  /*0290*/  SYNCS.EXCH.64 URZ, [UR8+0x10], UR4 ;  /* 0x00001004083f75b2 */ /* 0x0000220008000100 */
        /* <DEDUP_REMOVED lines=19> */
[----:B-1----:R-:W-:Y:S01]  /*03d0*/  NOP ;  /* 0x0000000000007918 */ /* 0x002fe20000000000 */
.L_x_3:
[----:B0-----:R-:W-:Y:S05]  /*03e0*/  BSYNC B0 ;  /* 0x0000000000007941 */ /* 0x001fea0003800000 */
.L_x_2:
[----:B------:R-:W0:Y:S01]  /*03f0*/  SHFL.IDX PT, R0, R0, RZ, 0x1f ;  /* 0x00001fff00007589 */ /* 0x000e2200000e0000 */
[----:B------:R-:W-:Y:S01]  /*0400*/  ELECT P0, URZ, PT ;  /* 0x00000000003f782f */ /* 0x000fe20003800000 */
[----:B------:R-:W1:Y:S01]  /*0410*/  LDC R2, c[0x0][0x65c] ;  /* 0x00019700ff027b82 */ /* 0x000e620000000800 */
[----:B------:R-:W-:Y:S01]  /*0420*/  SHF.R.S32.HI R6, RZ, 0x1f, R5 ;  /* 0x0000001fff067819 */ /* 0x000fe20000011405 */
[----:B------:R-:W5:Y:S01]  /*0430*/  S2R R3, SR_CTAID.Y ;  /* 0x0000000000037919 */ /* 0x000f620000002600 */
[----:B------:R-:W-:Y:S01]  /*0440*/  UMOV UR4, 0x20 ;  /* 0x0000002000047882 */ /* 0x000fe20000000000 */
[----:B------:R-:W-:Y:S01]  /*0450*/  ISETP.NE.AND P2, PT, R8, RZ, PT ;  /* 0x000000ff0800720c */ /* 0x000fe20003f45270 */
[----:B------:R-:W-:Y:S01]  /*0460*/  NOP ;  /* 0x0000000000007918 */ /* 0x000fe20000000000 */
[----:B------:R-:W2:Y:S01]  /*0470*/  S2R R4, SR_CTAID.X ;  /* 0x0000000000047919 */ /* 0x000ea20000002500 */
[----:B------:R-:W-:Y:S01]  /*0480*/  LEA.HI R6, R6, R5, RZ, 0x2 ;  /* 0x0000000506067211 */ /* 0x000fe200078f10ff */
[----:B------:R-:W-:Y:S01]  /*0490*/  NOP ;  /* 0x0000000000007918 */ /* 0x000fe20000000000 */
[----:B0-----:R-:W-:-:S02]  /*04a0*/  ISETP.NE.OR P0, PT, R0, RZ, !P0 ;  /* 0x000000ff0000720c */ /* 0x001fc40004705670 */
[----:B-1----:R-:W-:-:S04]  /*04b0*/  ISETP.NE.AND P3, PT, R2, 0x1, PT ;  /* 0x000000010200780c */ /* 0x002fc80003f65270 */
[----:B------:R-:W-:Y:S02]  /*04c0*/  P2R R0, PR, RZ, 0x8 ;  /* 0x00000008ff007803 */ /* 0x000fe40000000000 */
[----:B------:R-:W-:-:S05]  /*04d0*/  LOP3.LUT R0, R6, 0xfffffffc, RZ, 0xc0, !PT ;  /* 0xfffffffc06007812 */ /* 0x000fca00078ec0ff */
[----:B------:R-:W-:Y:S01]  /*04e0*/  VOTEU.ALL UP0, P0 ;  /* 0x00000000003f7886 */ /* 0x000fe20000000000 */
[----:B------:R-:W-:Y:S01]  /*04f0*/  IMAD.IADD R0, R5, 0x1, -R0 ;  /* 0x0000000105007824 */ /* 0x000fe200078e0a00 */
[----:B------:R-:W2:Y:S01]  /*0500*/  @P3 LDC R17, c[0x0][0x10] ;  /* 0x00000400ff113b82 */ /* 0x000ea20000000800 */
[----:B------:R-:W-:Y:S01]  /*0510*/  VOTEU.ALL UP1, P0 ;  /* 0x00000000003f7886 */ /* 0x000fe20000020000 */
[----:B-----5:R-:W-:Y:S01]  /*0520*/  @P3 IMAD.MOV.U32 R6, RZ, RZ, R3 ;  /* 0x000000ffff063224 */ /* 0x020fe200078e0003 */
[----:B------:R-:W-:Y:S01]  /*0530*/  @!UP0 UMOV UR6, 0x400 ;  /* 0x0000040000068882 */ /* 0x000fe20000000000 */
[----:B------:R-:W-:-:S04]  /*0540*/  @!UP0 UIADD3 UR4, -UR4, 0x100000, URZ ;  /* 0x0010000004048890 */ /* 0x000fc8000fffe13f */
[----:B------:R-:W-:Y:S02]  /*0550*/  @!UP0 USHF.L.U32 UR5, UR4, 0xb, URZ ;  /* 0x0000000b04058899 */ /* 0x000fe4000800063f */
[----:B------:R-:W-:Y:S01]  /*0560*/  @!UP0 USHF.L.U32 UR4, UR4, 0x1, URZ ;  /* 0x0000000104048899 */ /* 0x000fe2000800063f */
[----:B------:R-:W-:Y:S02]  /*0570*/  @P3 IMAD.MOV.U32 R7, RZ, RZ, RZ ;  /* 0x000000ffff073224 */ /* 0x000fe400078e00ff */
[----:B------:R-:W-:Y:S01]  /*0580*/  IMAD.MOV.U32 R5, RZ, RZ, RZ ;  /* 0x000000ffff057224 */ /* 0x000fe200078e00ff */
[----:B------:R-:W0:Y:S01]  /*0590*/  @!UP0 S2UR UR7, SR_CgaCtaId ;  /* 0x00000000000789c3 */ /* 0x000e220000008800 */
[----:B------:R-:W-:-:S07]  /*05a0*/  @P3 IMAD.MOV.U32 R11, RZ, RZ, RZ ;  /* 0x000000ffff0b3224 */ /* 0x000fce00078e00ff */
[----:B------:R-:W1:Y:S01]  /*05b0*/  @!P3 LDC R9, c[0x0][0xc] ;  /* 0x00000300ff09bb82 */ /* 0x000e620000000800 */
[----:B--2---:R-:W-:-:S04]  /*05c0*/  @P3 IMAD.WIDE.U32 R16, R4, R17, R6 ;  /* 0x0000001104103225 */ /* 0x004fc800078e0006 */
[----:B------:R-:W-:Y:S01]  /*05d0*/  @P3 IMAD.IADD R17, R17, 0x1, R11 ;  /* 0x0000000111113824 */ /* 0x000fe200078e020b */
[----:B0-----:R-:W-:Y:S01]  /*05e0*/  @!UP0 ULEA UR6, UR7, UR6, 0x18 ;  /* 0x0000000607068291 */ /* 0x001fe2000f8ec03f */
[----:B------:R-:W-:Y:S01]  /*05f0*/  VOTEU.ALL UP0, P0 ;  /* 0x00000000003f7886 */ /* 0x000fe20000000000 */
[----:B------:R-:W-:-:S04]  /*0600*/  ISETP.NE.AND P0, PT, R0, 0x3, PT ;  /* 0x000000030000780c */ /* 0x000fc80003f05270 */
[----:B------:R-:W-:Y:S01]  /*0610*/  ISETP.EQ.OR P0, PT, R0, RZ, !P0 ;  /* 0x000000ff0000720c */ /* 0x000fe20004702670 */
[----:B-1----:R-:W-:-:S03]  /*0620*/  @!P3 IMAD.WIDE.U32 R6, R9, R3, R4 ;  /* 0x000000030906b225 */ /* 0x002fc600078e0004 */
[C---:B------:R-:W-:Y:S01]  /*0630*/  ISETP.EQ.AND P0, PT, R8.reuse, RZ, P0 ;  /* 0x000000ff0800720c */ /* 0x040fe20000702270 */
[----:B------:R-:W-:Y:S01]  /*0640*/  VIADD R8, R8, 0xffffffff ;  /* 0xffffffff08087836 */ /* 0x000fe20000000000 */
[----:B------:R-:W0:Y:S02]  /*0650*/  FENCE.VIEW.ASYNC.S ;  /* 0x00000000000073c6 */ /* 0x000e240000000000 */
[----:B0-----:R0:W3:Y:S01]  /*0660*/  @!UP0 SYNCS.EXCH.64 URZ, [UR6+0xd0], UR4 ;  /* 0x0000d004063f85b2 */ /* 0x0010e20008000100 */
[----:B------:R-:W-:Y:S01]  /*0670*/  @!P3 IMAD.MOV.U32 R16, RZ, RZ, R6 ;  /* 0x000000ffff10b224 */ /* 0x000fe200078e0006 */
[----:B------:R-:W-:Y:S01]  /*0680*/  SEL R19, RZ, 0x1, !P0 ;  /* 0x00000001ff137807 */ /* 0x000fe20004000000 */
[----:B------:R-:W-:Y:S01]  /*0690*/  @!P3 IMAD.MOV.U32 R17, RZ, RZ, R7 ;  /* 0x000000ffff11b224 */ /* 0x000fe200078e0007 */
[----:B------:R-:W-:-:S04]  /*06a0*/  ISETP.GE.U32.AND P1, PT, R8, 0x2, PT ;  /* 0x000000020800780c */ /* 0x000fc80003f26070 */
[----:B------:R-:W-:Y:S01]  /*06b0*/  SEL R19, R19, 0x2, P1 ;  /* 0x0000000213137807 */ /* 0x000fe20000800000 */
[----:B------:R0:W3:Y:S01]  /*06c0*/  @!UP1 SYNCS.EXCH.64 URZ, [UR6+0xd8], UR4 ;  /* 0x0000d804063f95b2 */ /* 0x0000e20008000100 */
[----:B------:R-:W-:Y:S01]  /*06d0*/  NOP ;  /* 0x0000000000007918 */ /* 0x000fe20000000000 */
[----:B---34-:R-:W-:Y:S06]  /*06e0*/  BAR.SYNC.DEFER_BLOCKING 0x0 ;  /* 0x0000000000007b1d */ /* 0x018fec0000010000 */
[----:B------:R-:W-:Y:S05]  /*06f0*/  @!P2 BRA `(.L_x_4) ;  /* 0x0000008400c0a947 */ /* 0x000fea0003800000 */
[----:B------:R-:W-:-:S13]  /*0700*/  ISETP.GT.U32.AND P0, PT, R8, 0x1, PT ;  /* 0x000000010800780c */ /* 0x000fda0003f04070 */
[----:B0-----:R-:W-:Y:S05]  /*0710*/  @P0 EXIT ;  /* 0x000000000000094d */ /* 0x001fea0003800000 */
[----:B------:R-:W-:Y:S01]  /*0720*/  ULDC.64 UR4, c[0x0][0x650] ;  /* 0x0001940000047ab9 */ /* 0x000fe20000000a00 */
[----:B------:R-:W-:Y:S01]  /*0730*/  PRMT R0, RZ, 0x7610, R0 ;  /* 0x00007610ff007816 */ /* 0x000fe20000000000 */
[----:B------:R-:W-:Y:S01]  /*0740*/  IMAD.MOV.U32 R122, RZ, RZ, -0x1 ;  /* 0xffffffffff7a7424 */ /* 0x000fe200078e00ff */
[----:B------:R-:W-:Y:S01]  /*0750*/  ISETP.GE.U32.AND P0, PT, R16, UR4, PT ;  /* 0x0000000410007c0c */ /* 0x000fe2000bf06070 */
[----:B------:R-:W-:Y:S02]  /*0760*/  IMAD.MOV.U32 R123, RZ, RZ, -0x1 ;  /* 0xffffffffff7b7424 */ /* 0x000fe400078e00ff */
[----:B------:R-:W-:Y:S01]  /*0770*/  IMAD.MOV.U32 R23, RZ, RZ, -0x1 ;  /* 0xffffffffff177424 */ /* 0x000fe200078e00ff */
[----:B------:R-:W-:-:S13]  /*0780*/  ISETP.GE.U32.AND.EX P0, PT, R17, UR5, PT, P0 ;  /* 0x0000000511007c0c */ /* 0x000fda000bf06100 */
[----:B------:R-:W-:Y:S05]  /*0790*/  @P0 BRA `(.L_x_5) ;  /* 0x0000000400540947 */ /* 0x000fea0003800000 */
[----:B------:R-:W0:Y:S01]  /*07a0*/  LDC.64 R14, c[0x0][0x628] ;  /* 0x00018a00ff0e7b82 */ /* 0x000e220000000a00 */
[----:B------:R-:W-:Y:S02]  /*07b0*/  IMAD.MOV.U32 R6, RZ, RZ, R16 ;  /* 0x000000ffff067224 */ /* 0x000fe400078e0010 */
[----:B------:R-:W-:-:S05]  /*07c0*/  IMAD.MOV.U32 R7, RZ, RZ, R17 ;  /* 0x000000ffff077224 */ /* 0x000fca00078e0011 */
[----:B------:R-:W1:Y:S08]  /*07d0*/  LDC R0, c[0x0][0x630] ;  /* 0x00018c00ff007b82 */ /* 0x000e700000000800 */
[----:B------:R-:W2:Y:S01]  /*07e0*/  LDC.64 R20, c[0x0][0x620] ;  /* 0x00018800ff147b82 */ /* 0x000ea20000000a00 */
[----:B0-----:R-:W-:-:S04]  /*07f0*/  ISETP.NE.U32.AND P0, PT, R14, RZ, PT ;  /* 0x000000ff0e00720c */ /* 0x001fc80003f05070 */
[----:B------:R-:W-:-:S13]  /*0800*/  ISETP.NE.AND.EX P0, PT, R15, RZ, PT, P0 ;  /* 0x000000ff0f00720c */ /* 0x000fda0003f05300 */
[----:B-12---:R-:W-:Y:S05]  /*0810*/  @!P0 BRA `(.L_x_6) ;  /* 0x0000000000288947 */ /* 0x006fea0003800000 */
[----:B------:R-:W0:Y:S02]  /*0820*/  LDC R11, c[0x0][0x634] ;  /* 0x00018d00ff0b7b82 */ /* 0x000e240000000800 */
[----:B0-----:R-:W-:-:S05]  /*0830*/  IADD3 R11, P0, R16, R11, RZ ;  /* 0x0000000b100b7210 */ /* 0x001fca0007f1e0ff */
[----:B------:R-:W-:-:S04]  /*0840*/  IMAD.X R13, RZ, RZ, R17, P0 ;  /* 0x000000ffff0d7224 */ /* 0x000fc800000e0611 */
[----:B------:R-:W-:-:S04]  /*0850*/  IMAD.WIDE.U32 R6, R13, R14, RZ ;  /* 0x0000000e0d067225 */ /* 0x000fc800078e00ff */
[----:B------:R-:W-:-:S04]  /*0860*/  IMAD.WIDE.U32 R8, P0, R11, R15, R6 ;  /* 0x0000000f0b087225 */ /* 0x000fc80007800006 */
[----:B------:R-:W-:-:S04]  /*0870*/  IMAD.WIDE.U32 R6, R11, R14, RZ ;  /* 0x0000000e0b067225 */ /* 0x000fc800078e00ff */
[----:B------:R-:W-:Y:S01]  /*0880*/  IMAD.X R11, RZ, RZ, RZ, P0 ;  /* 0x000000ffff0b7224 */ /* 0x000fe200000e06ff */
[----:B------:R-:W-:Y:S01]  /*0890*/  IADD3 RZ, P0, R7, R8, RZ ;  /* 0x0000000807ff7210 */ /* 0x000fe20007f1e0ff */
[----:B------:R-:W-:-:S04]  /*08a0*/  IMAD.MOV.U32 R10, RZ, RZ, R9 ;  /* 0x000000ffff0a7224 */ /* 0x000fc800078e0009 */
[----:B------:R-:W-:-:S08]  /*08b0*/  IMAD.WIDE.U32.X R6, R13, R15, R10, P0 ;  /* 0x0000000f0d067225 */ /* 0x000fd000000e040a */
.L_x_6:
[-CC-:B------:R-:W-:Y:S01]  /*08c0*/  SHF.R.U64 R23, R6, R0.reuse, R7.reuse ;  /* 0x0000000006177219 */ /* 0x180fe20000001207 */
[----:B------:R-:W0:Y:S01]  /*08d0*/  LDC R10, c[0x0][0x618] ;  /* 0x00018600ff0a7b82 */ /* 0x000e220000000800 */
[----:B------:R-:W-:Y:S01]  /*08e0*/  SHF.R.U32.HI R5, RZ, R0, R7 ;  /* 0x00000000ff057219 */ /* 0x000fe20000011607 */
[----:B------:R-:W-:Y:S01]  /*08f0*/  ULDC UR4, c[0x0][0x150] ;  /* 0x0000540000047ab9 */ /* 0x000fe20000000800 */
[----:B------:R-:W-:Y:S02]  /*0900*/  IADD3 R9, P0, RZ, -R23, RZ ;  /* 0x80000017ff097210 */ /* 0x000fe40007f1e0ff */
[----:B------:R-:W-:-:S03]  /*0910*/  I2FP.F32.U32 R0, R4 ;  /* 0x0000000400007245 */ /* 0x000fc60000201000 */
[----:B------:R-:W1:Y:S01]  /*0920*/  LDC.64 R28, c[0x0][0x640] ;  /* 0x00019000ff1c7b82 */ /* 0x000e620000000a00 */
[----:B------:R-:W-:Y:S02]  /*0930*/  IMAD.X R11, RZ, RZ, ~R5, P0 ;  /* 0x000000ffff0b7224 */ /* 0x000fe400000e0e05 */
[----:B------:R-:W-:Y:S01]  /*0940*/  FMUL R0, R0, UR4 ;  /* 0x0000000400007c20 */ /* 0x000fe20008400000 */
[----:B------:R-:W-:Y:S01]  /*0950*/  IMAD.WIDE.U32 R6, R9, R20, R16 ;  /* 0x0000001409067225 */ /* 0x000fe200078e0010 */
[----:B------:R-:W-:-:S03]  /*0960*/  ULDC UR4, c[0x0][0x154] ;  /* 0x0000550000047ab9 */ /* 0x000fc60000000800 */
[----:B------:R-:W-:Y:S01]  /*0970*/  IMAD R8, R11, R20, RZ ;  /* 0x000000140b087224 */ /* 0x000fe200078e02ff */
[----:B------:R-:W2:Y:S01]  /*0980*/  LDC R5, c[0x0][0x144] ;  /* 0x00005100ff057b82 */ /* 0x000ea20000000800 */
[----:B------:R-:W3:Y:S02]  /*0990*/  F2I.U32.TRUNC.NTZ R0, R0 ;  /* 0x0000000000007305 */ /* 0x000ee4000020f000 */
[----:B------:R-:W-:-:S04]  /*09a0*/  IMAD R9, R9, R21, R8 ;  /* 0x0000001509097224 */ /* 0x000fc800078e0208 */
[----:B------:R-:W-:Y:S01]  /*09b0*/  IMAD.IADD R7, R7, 0x1, R9 ;  /* 0x0000000107077824 */ /* 0x000fe200078e0209 */
[----:B------:R-:W4:Y:S01]  /*09c0*/  LDC R12, c[0x0][0x608] ;  /* 0x00018200ff0c7b82 */ /* 0x000f220000000800 */
[----:B------:R-:W-:-:S03]  /*09d0*/  IMAD.MOV.U32 R9, RZ, RZ, -0x1 ;  /* 0xffffffffff097424 */ /* 0x000fc600078e00ff */
[-CC-:B0-----:R-:W-:Y:S02]  /*09e0*/  SHF.R.U64 R20, R6, R10.reuse, R7.reuse ;  /* 0x0000000a06147219 */ /* 0x181fe40000001207 */
[----:B------:R-:W-:Y:S02]  /*09f0*/  I2FP.F32.U32 R6, R3 ;  /* 0x0000000300067245 */ /* 0x000fe40000201000 */
[----:B------:R-:W0:Y:S01]  /*0a00*/  LDC R26, c[0x0][0x658] ;  /* 0x00019600ff1a7b82 */ /* 0x000e220000000800 */
[----:B-1----:R-:W-:Y:S01]  /*0a10*/  ISETP.NE.U32.AND P0, PT, R28, RZ, PT ;  /* 0x000000ff1c00720c */ /* 0x002fe20003f05070 */
[----:B---3--:R-:W-:Y:S01]  /*0a20*/  IMAD.MOV R8, RZ, RZ, -R0 ;  /* 0x000000ffff087224 */ /* 0x008fe200078e0a00 */
[----:B------:R-:W-:Y:S01]  /*0a30*/  SHF.R.U32.HI R7, RZ, R10, R7 ;  /* 0x0000000aff077219 */ /* 0x000fe20000011607 */
[----:B------:R-:W-:Y:S01]  /*0a40*/  FMUL R6, R6, UR4 ;  /* 0x0000000406067c20 */ /* 0x000fe20008400000 */
[----:B------:R-:W-:-:S03]  /*0a50*/  ISETP.NE.AND.EX P0, PT, R29, RZ, PT, P0 ;  /* 0x000000ff1d00720c */ /* 0x000fc60003f05300 */
[----:B------:R-:W1:Y:S01]  /*0a60*/  LDC R14, c[0x0][0x148] ;  /* 0x00005200ff0e7b82 */ /* 0x000e620000000800 */
[----:B--2---:R-:W-:-:S07]  /*0a70*/  IMAD R0, R5, R8, R4 ;  /* 0x0000000805007224 */ /* 0x004fce00078e0204 */
[----:B------:R-:W2:Y:S01]  /*0a80*/  LDC R24, c[0x0][0x600] ;  /* 0x00018000ff187b82 */ /* 0x000ea20000000800 */
[-CC-:B----4-:R-:W-:Y:S02]  /*0a90*/  SHF.R.U64 R30, R20, R12.reuse, R7.reuse ;  /* 0x0000000c141e7219 */ /* 0x190fe40000001207 */
[----:B------:R-:W-:Y:S01]  /*0aa0*/  SHF.R.U32.HI R5, RZ, R12, R7 ;  /* 0x0000000cff057219 */ /* 0x000fe20000011607 */
[----:B------:R-:W-:Y:S01]  /*0ab0*/  IMAD.MOV.U32 R7, RZ, RZ, 0x1 ;  /* 0x00000001ff077424 */ /* 0x000fe200078e00ff */
[----:B------:R3:W4:Y:S03]  /*0ac0*/  F2I.U32.TRUNC.NTZ R12, R6 ;  /* 0x00000006000c7305 */ /* 0x000726000020f000 */
[----:B------:R-:W1:Y:S01]  /*0ad0*/  LDC R15, c[0x0][0x648] ;  /* 0x00019200ff0f7b82 */ /* 0x000e620000000800 */
[-C--:B0-----:R-:W-:Y:S02]  /*0ae0*/  SHF.L.U32 R4, R9, R26.reuse, RZ ;  /* 0x0000001a09047219 */ /* 0x081fe400000006ff */
[----:B------:R-:W-:-:S02]  /*0af0*/  SHF.R.U64 R32, R30, R26, R5 ;  /* 0x0000001a1e207219 */ /* 0x000fc40000001205 */
[----:B------:R-:W-:Y:S02]  /*0b00*/  LOP3.LUT R11, RZ, R4, RZ, 0x33, !PT ;  /* 0x00000004ff0b7212 */ /* 0x000fe400078e33ff */
[-C--:B------:R-:W-:Y:S01]  /*0b10*/  SHF.R.U32.HI R5, RZ, R26.reuse, R5 ;  /* 0x0000001aff057219 */ /* 0x080fe20000011605 */
[----:B------:R-:W0:Y:S01]  /*0b20*/  LDC R21, c[0x0][0x638] ;  /* 0x00018e00ff157b82 */ /* 0x000e220000000800 */
[----:B------:R-:W-:Y:S01]  /*0b30*/  SHF.L.U32 R10, R7, R26, RZ ;  /* 0x0000001a070a7219 */ /* 0x000fe200000006ff */
[----:B------:R-:W-:-:S06]  /*0b40*/  IMAD.MOV.U32 R4, RZ, RZ, R32 ;  /* 0x000000ffff047224 */ /* 0x000fcc00078e0020 */
[----:B------:R-:W0:Y:S01]  /*0b50*/  LDC R122, c[0x0][0x610] ;  /* 0x00018400ff7a7b82 */ /* 0x000e220000000800 */
[----:B---34-:R-:W-:Y:S05]  /*0b60*/  @!P0 BRA `(.L_x_7) ;  /* 0x0000000000288947 */ /* 0x018fea0003800000 */
[----:B------:R-:W3:Y:S02]  /*0b70*/  LDC R9, c[0x0][0x64c] ;  /* 0x00019300ff097b82 */ /* 0x000ee40000000800 */
[----:B---3--:R-:W-:-:S05]  /*0b80*/  IADD3 R9, P0, R32, R9, RZ ;  /* 0x0000000920097210 */ /* 0x008fca0007f1e0ff */
        /* <DEDUP_REMOVED lines=8> */
.L_x_7:
[----:B-1----:R-:W-:Y:S01]  /*0c10*/  SHF.R.U64 R4, R4, R15, R5 ;  /* 0x0000000f04047219 */ /* 0x002fe20000001205 */
[----:B--2---:R-:W-:Y:S01]  /*0c20*/  VIADD R5, R24, 0xffffffff ;  /* 0xffffffff18057836 */ /* 0x004fe20000000000 */
[----:B------:R-:W-:Y:S01]  /*0c30*/  LOP3.LUT R11, R30, R11, RZ, 0xc0, !PT ;  /* 0x0000000b1e0b7212 */ /* 0x000fe200078ec0ff */
[----:B------:R-:W-:Y:S02]  /*0c40*/  IMAD.MOV R12, RZ, RZ, -R12 ;  /* 0x000000ffff0c7224 */ /* 0x000fe400078e0a0c */
[----:B------:R-:W-:Y:S01]  /*0c50*/  IMAD.MOV R6, RZ, RZ, -R4 ;  /* 0x000000ffff067224 */ /* 0x000fe200078e0a04 */
[----:B------:R-:W-:Y:S01]  /*0c60*/  LOP3.LUT R5, R20, R5, RZ, 0xc0, !PT ;  /* 0x0000000514057212 */ /* 0x000fe200078ec0ff */
[----:B------:R-:W-:Y:S02]  /*0c70*/  @P3 IMAD R0, R14, R12, R3 ;  /* 0x0000000c0e003224 */ /* 0x000fe400078e0203 */
[----:B------:R-:W-:Y:S02]  /*0c80*/  IMAD R11, R10, R4, R11 ;  /* 0x000000040a0b7224 */ /* 0x000fe400078e020b */
[----:B0-----:R-:W-:-:S02]  /*0c90*/  IMAD R3, R6, R21, R32 ;  /* 0x0000001506037224 */ /* 0x001fc400078e0220 */
[----:B------:R-:W-:Y:S02]  /*0ca0*/  IMAD R122, R11, R122, R0 ;  /* 0x0000007a0b7a7224 */ /* 0x000fe400078e0200 */
[----:B------:R-:W-:Y:S02]  /*0cb0*/  IMAD R3, R3, R24, R5 ;  /* 0x0000001803037224 */ /* 0x000fe400078e0205 */
[----:B------:R-:W-:-:S03]  /*0cc0*/  IMAD.MOV.U32 R0, RZ, RZ, 0x1 ;  /* 0x00000001ff007424 */ /* 0x000fc600078e00ff */
[----:B------:R-:W-:Y:S02]  /*0cd0*/  SEL R123, R3, R122, !P3 ;  /* 0x0000007a037b7207 */ /* 0x000fe40005800000 */
[----:B------:R-:W-:-:S07]  /*0ce0*/  SEL R122, R122, R3, !P3 ;  /* 0x000000037a7a7207 */ /* 0x000fce0005800000 */
.L_x_5:
[----:B------:R-:W-:-:S08]  /*0cf0*/  NOP ;  /* 0x0000000000007918 */ /* 0x000fd00000000000 */
[----:B------:R-:W0:Y:S02]  /*0d00*/  USETMAXREG.TRY_ALLOC.CTAPOOL UP0, 0xe8 ;  /* 0x000000e8000079c8 */ /* 0x000e240008000600 */
[----:B0-----:R-:W-:-:S13]  /*0d10*/  PLOP3.LUT P0, PT, PT, PT, UP0, 0x80, 0x0 ;  /* 0x000000000000781c */ /* 0x001fda0003f0f008 */
[----:B------:R-:W-:Y:S05]  /*0d20*/  @!P0 BRA `(.L_x_5) ;  /* 0xfffffffc00f08947 */ /* 0x000fea000383ffff */
[----:B------:R-:W-:Y:S01]  /*0d30*/  ULDC.64 UR4, c[0x0][0x598] ;  /* 0x0001660000047ab9 */ /* 0x000fe20000000a00 */
[----:B------:R-:W-:Y:S01]  /*0d40*/  ULDC.64 UR36, c[0x0][0x208] ;  /* 0x0000820000247ab9 */ /* 0x000fe20000000a00 */
[----:B------:R-:W-:-:S04]  /*0d50*/  ISETP.NE.U32.AND P0, PT, RZ, UR4, PT ;  /* 0x00000004ff007c0c */ /* 0x000fc8000bf05070 */
[----:B------:R-:W-:-:S13]  /*0d60*/  ISETP.NE.AND.EX P0, PT, RZ, UR5, PT, P0 ;  /* 0x00000005ff007c0c */ /* 0x000fda000bf05300 */
[----:B------:R-:W-:Y:S05]  /*0d70*/  @!P0 BRA `(.L_x_8) ;  /* 0x00000000001c8947 */ /* 0x000fea0003800000 */
[----:B------:R-:W0:Y:S02]  /*0d80*/  LDC.64 R4, c[0x0][0x598] ;  /* 0x00016600ff047b82 */ /* 0x000e240000000a00 */
[----:B0-----:R-:W2:Y:S02]  /*0d90*/  LDG.E.64 R4, desc[UR36][R4.64] ;  /* 0x0000002404047981 */ /* 0x001ea4000c1e1b00 */
[----:B--2---:R-:W-:-:S04]  /*0da0*/  ISETP.NE.U32.AND P0, PT, R4, RZ, PT ;  /* 0x000000ff0400720c */ /* 0x004fc80003f05070 */
[----:B------:R-:W-:-:S13]  /*0db0*/  ISETP.NE.AND.EX P0, PT, R5, RZ, PT, P0 ;  /* 0x000000ff0500720c */ /* 0x000fda0003f05300 */
[----:B------:R-:W-:Y:S05]  /*0dc0*/  @!P0 BRA `(.L_x_8) ;  /* 0x0000000000088947 */ /* 0x000fea0003800000 */
[----:B------:R0:W5:Y:S01]  /*0dd0*/  LD.E R120, desc[UR36][R4.64] ;  /* 0x0000002404787980 */ /* 0x000162000c101900 */
[----:B------:R-:W-:Y:S05]  /*0de0*/  BRA `(.L_x_9) ;  /* 0x0000000000247947 */ /* 0x000fea0003800000 */
.L_x_8:
[----:B------:R-:W-:Y:S02]  /*0df0*/  ULDC.64 UR4, c[0x0][0x588] ;  /* 0x0001620000047ab9 */ /* 0x000fe40000000a00 */
[----:B------:R-:W-:-:S04]  /*0e00*/  ISETP.NE.U32.AND P0, PT, RZ, UR4, PT ;  /* 0x00000004ff007c0c */ /* 0x000fc8000bf05070 */
[----:B------:R-:W-:-:S13]  /*0e10*/  ISETP.NE.AND.EX P0, PT, RZ, UR5, PT, P0 ;  /* 0x00000005ff007c0c */ /* 0x000fda000bf05300 */
[----:B------:R-:W-:Y:S05]  /*0e20*/  @!P0 BRA `(.L_x_10) ;  /* 0x00000000000c8947 */ /* 0x000fea0003800000 */
[----:B------:R-:W0:Y:S02]  /*0e30*/  LDC.64 R120, c[0x0][0x588] ;  /* 0x00016200ff787b82 */ /* 0x000e240000000a00 */
[----:B0-----:R1:W5:Y:S01]  /*0e40*/  LDG.E R120, desc[UR36][R120.64] ;  /* 0x0000002478787981 */ /* 0x001362000c1e1900 */
[----:B------:R-:W-:Y:S05]  /*0e50*/  BRA `(.L_x_9) ;  /* 0x0000000000087947 */ /* 0x000fea0003800000 */
.L_x_10:
[----:B------:R-:W-:Y:S02]  /*0e60*/  ULDC UR4, c[0x0][0x580] ;  /* 0x0001600000047ab9 */ /* 0x000fe40000000800 */
[----:B------:R-:W-:-:S07]  /*0e70*/  IMAD.U32 R120, RZ, RZ, UR4 ;  /* 0x00000004ff787e24 */ /* 0x000fce000f8e00ff */
.L_x_9:
[----:B------:R-:W-:Y:S02]  /*0e80*/  ULDC.64 UR4, c[0x0][0x5a0] ;  /* 0x0001680000047ab9 */ /* 0x000fe40000000a00 */
[----:B------:R-:W-:-:S04]  /*0e90*/  ISETP.NE.U32.AND P0, PT, RZ, UR4, PT ;  /* 0x00000004ff007c0c */ /* 0x000fc8000bf05070 */
[----:B------:R-:W-:-:S13]  /*0ea0*/  ISETP.NE.AND.EX P0, PT, RZ, UR5, PT, P0 ;  /* 0x00000005ff007c0c */ /* 0x000fda000bf05300 */
[----:B------:R-:W-:Y:S05]  /*0eb0*/  @!P0 BRA `(.L_x_11) ;  /* 0x00000000001c8947 */ /* 0x000fea0003800000 */
[----:B0-----:R-:W0:Y:S02]  /*0ec0*/  LDC.64 R4, c[0x0][0x5a0] ;  /* 0x00016800ff047b82 */ /* 0x001e240000000a00 */
[----:B0-----:R-:W2:Y:S02]  /*0ed0*/  LDG.E.64 R4, desc[UR36][R4.64] ;  /* 0x0000002404047981 */ /* 0x001ea4000c1e1b00 */
[----:B--2---:R-:W-:-:S04]  /*0ee0*/  ISETP.NE.U32.AND P0, PT, R4, RZ, PT ;  /* 0x000000ff0400720c */ /* 0x004fc80003f05070 */
[----:B------:R-:W-:-:S13]  /*0ef0*/  ISETP.NE.AND.EX P0, PT, R5, RZ, PT, P0 ;  /* 0x000000ff0500720c */ /* 0x000fda0003f05300 */
[----:B------:R-:W-:Y:S05]  /*0f00*/  @!P0 BRA `(.L_x_11) ;  /* 0x0000000000088947 */ /* 0x000fea0003800000 */
[----:B-1----:R0:W5:Y:S01]  /*0f10*/  LD.E R121, desc[UR36][R4.64] ;  /* 0x0000002404797980 */ /* 0x002162000c101900 */
[----:B------:R-:W-:Y:S05]  /*0f20*/  BRA `(.L_x_12) ;  /* 0x0000000000247947 */ /* 0x000fea0003800000 */
.L_x_11:
[----:B------:R-:W-:Y:S02]  /*0f30*/  ULDC.64 UR4, c[0x0][0x590] ;  /* 0x0001640000047ab9 */ /* 0x000fe40000000a00 */
[----:B------:R-:W-:-:S04]  /*0f40*/  ISETP.NE.U32.AND P0, PT, RZ, UR4, PT ;  /* 0x00000004ff007c0c */ /* 0x000fc8000bf05070 */
[----:B------:R-:W-:-:S13]  /*0f50*/  ISETP.NE.AND.EX P0, PT, RZ, UR5, PT, P0 ;  /* 0x00000005ff007c0c */ /* 0x000fda000bf05300 */
[----:B------:R-:W-:Y:S05]  /*0f60*/  @!P0 BRA `(.L_x_13) ;  /* 0x00000000000c8947 */ /* 0x000fea0003800000 */
[----:B0-----:R-:W1:Y:S02]  /*0f70*/  LDC.64 R4, c[0x0][0x590] ;  /* 0x00016400ff047b82 */ /* 0x001e640000000a00 */
[----:B-1----:R1:W5:Y:S01]  /*0f80*/  LDG.E R121, desc[UR36][R4.64] ;  /* 0x0000002404797981 */ /* 0x002362000c1e1900 */
[----:B------:R-:W-:Y:S05]  /*0f90*/  BRA `(.L_x_12) ;  /* 0x0000000000087947 */ /* 0x000fea0003800000 */
.L_x_13:
[----:B------:R-:W-:Y:S02]  /*0fa0*/  ULDC UR4, c[0x0][0x584] ;  /* 0x0001610000047ab9 */ /* 0x000fe40000000800 */
[----:B-1----:R-:W-:-:S07]  /*0fb0*/  IMAD.U32 R121, RZ, RZ, UR4 ;  /* 0x00000004ff797e24 */ /* 0x002fce000f8e00ff */
.L_x_12:
[----:B------:R-:W-:-:S13]  /*0fc0*/  LOP3.LUT P0, RZ, R0, 0xff, RZ, 0xc0, !PT ;  /* 0x000000ff00ff7812 */ /* 0x000fda000780c0ff */
[----:B------:R-:W-:Y:S05]  /*0fd0*/  @!P0 EXIT ;  /* 0x000000000000894d */ /* 0x000fea0003800000 */
[----:B------:R-:W-:Y:S01]  /*0fe0*/  ULDC UR4, c[0x0][0x28c] ;  /* 0x0000a30000047ab9 */ /* 0x000fe20000000800 */
[----:B------:R-:W-:Y:S01]  /*0ff0*/  LOP3.LUT R132, R19, 0x1, RZ, 0xfc, !PT ;  /* 0x0000000113847812 */ /* 0x000fe200078efcff */
[----:B------:R-:W-:Y:S01]  /*1000*/  UIADD3 UR4, UR4, 0xf, URZ ;  /* 0x0000000f04047890 */ /* 0x000fe2000fffe03f */
[----:B------:R-:W-:Y:S01]  /*1010*/  UMOV UR38, URZ ;  /* 0x0000003f00267c82 */ /* 0x000fe20008000000 */
[----:B------:R-:W-:Y:S02]  /*1020*/  UMOV UR39, URZ ;  /* 0x0000003f00277c82 */ /* 0x000fe40008000000 */
[----:B------:R-:W-:-:S04]  /*1030*/  USHF.R.S32.HI UR5, URZ, 0x1f, UR4 ;  /* 0x0000001f3f057899 */ /* 0x000fc80008011404 */
[----:B------:R-:W-:-:S04]  /*1040*/  ULEA.HI UR5, UR5, UR4, URZ, 0x4 ;  /* 0x0000000405057291 */ /* 0x000fc8000f8f203f */
[----:B------:R-:W-:-:S12]  /*1050*/  USHF.R.S32.HI UR40, URZ, 0x4, UR5 ;  /* 0x000000043f287899 */ /* 0x000fd80008011405 */
.L_x_211:
[----:B------:R-:W-:Y:S01]  /*1060*/  LOP3.LUT R0, R18, 0x80, RZ, 0xc0, !PT ;  /* 0x0000008012007812 */ /* 0x000fe200078ec0ff */
[----:B--2---:R-:W2:Y:S01]  /*1070*/  S2UR UR6, SR_CgaCtaId ;  /* 0x00000000000679c3 */ /* 0x004ea20000008800 */
[----:B------:R-:W-:Y:S02]  /*1080*/  UMOV UR41, 0x400 ;  /* 0x0000040000297882 */ /* 0x000fe40000000000 */
[----:B------:R-:W-:-:S06]  /*1090*/  SHF.R.U32.HI R0, RZ, 0x7, R0 ;  /* 0x00000007ff007819 */ /* 0x000fcc0000011600 */
[----:B---3--:R-:W3:Y:S01]  /*10a0*/  SHFL.IDX PT, R0, R0, RZ, 0x1f ;  /* 0x00001fff00007589 */ /* 0x008ee200000e0000 */
[----:B--2---:R-:W-:Y:S01]  /*10b0*/  ULEA UR41, UR6, UR41, 0x18 ;  /* 0x0000002906297291 */ /* 0x004fe2000f8ec03f */
[----:B---3--:R-:W-:-:S13]  /*10c0*/  R2UR UR4, R0 ;  /* 0x00000000000472ca */ /* 0x008fda00000e0000 */
[----:B------:R-:W-:-:S04]  /*10d0*/  ULEA.HI UR5, UR4, UR4, URZ, 0x1 ;  /* 0x0000000404057291 */ /* 0x000fc8000f8f083f */
[----:B------:R-:W-:-:S04]  /*10e0*/  ULOP3.LUT UR5, UR5, 0x1ffffe, URZ, 0xc0, !UPT ;  /* 0x001ffffe05057892 */ /* 0x000fc8000f8ec03f */
[----:B------:R-:W-:-:S03]  /*10f0*/  UIADD3 UR5, UR4, -UR5, URZ ;  /* 0x8000000504057290 */ /* 0x000fc6000fffe03f */
[----:B------:R-:W-:Y:S01]  /*1100*/  ULDC UR4, c[0x0][0x28c] ;  /* 0x0000a30000047ab9 */ /* 0x000fe20000000800 */
[----:B------:R-:W-:Y:S01]  /*1110*/  ULEA UR5, UR5, UR41, 0xb ;  /* 0x0000002905057291 */ /* 0x000fe2000f8e583f */
[----:B------:R-:W-:-:S03]  /*1120*/  ISETP.LT.AND P0, PT, RZ, UR4, PT ;  /* 0x00000004ff007c0c */ /* 0x000fc6000bf01270 */
[----:B------:R-:W-:-:S04]  /*1130*/  UIADD3 UR5, UR5, 0x180, URZ ;  /* 0x0000018005057890 */ /* 0x000fc8000fffe03f */
[----:B------:R-:W-:-:S04]  /*1140*/  USHF.R.U32.HI UR5, URZ, 0x4, UR5 ;  /* 0x000000043f057899 */ /* 0x000fc80008011605 */
[----:B------:R-:W-:Y:S02]  /*1150*/  ULOP3.LUT UR42, UR5, 0x3fff, URZ, 0xc0, !UPT ;  /* 0x00003fff052a7892 */ /* 0x000fe4000f8ec03f */
[----:B-1--45:R-:W-:Y:S10]  /*1160*/  @P0 BRA `(.L_x_14) ;  /* 0x0000000000400947 */ /* 0x032ff40003800000 */
[----:B------:R-:W-:Y:S01]  /*1170*/  MOV R0, 0x0 ;  /* 0x0000000000007802 */ /* 0x000fe20000000f00 */
[----:B------:R-:W-:Y:S01]  /*1180*/  ULDC.64 UR4, c[0x4][0x68] ;  /* 0x01001a0000047ab9 */ /* 0x000fe20000000a00 */
[----:B------:R-:W-:Y:S01]  /*1190*/  ULDC.64 UR6, c[0x4][0x8] ;  /* 0x0100020000067ab9 */ /* 0x000fe20000000a00 */
[----:B01----:R-:W-:Y:S01]  /*11a0*/  IMAD.U32 R4, RZ, RZ, UR4 ;  /* 0x00000004ff047e24 */ /* 0x003fe2000f8e00ff */
[----:B------:R0:W1:Y:S01]  /*11b0*/  LDC.64 R14, c[0x4][R0] ;  /* 0x01000000000e7b82 */ /* 0x0000620000000a00 */
[----:B------:R-:W-:Y:S01]  /*11c0*/  IMAD.U32 R5, RZ, RZ, UR5 ;  /* 0x00000005ff057e24 */ /* 0x000fe2000f8e00ff */
[----:B------:R-:W-:Y:S01]  /*11d0*/  ULDC.64 UR4, c[0x4][0x70] ;  /* 0x01001c0000047ab9 */ /* 0x000fe20000000a00 */
[----:B------:R-:W-:Y:S02]  /*11e0*/  IMAD.U32 R10, RZ, RZ, UR6 ;  /* 0x00000006ff0a7e24 */ /* 0x000fe4000f8e00ff */
[----:B------:R-:W-:Y:S02]  /*11f0*/  IMAD.U32 R6, RZ, RZ, UR4 ;  /* 0x00000004ff067e24 */ /* 0x000fe4000f8e00ff */
[----:B------:R-:W-:-:S02]  /*1200*/  IMAD.U32 R7, RZ, RZ, UR5 ;  /* 0x00000005ff077e24 */ /* 0x000fc4000f8e00ff */
[----:B------:R-:W-:Y:S02]  /*1210*/  IMAD.U32 R11, RZ, RZ, UR7 ;  /* 0x00000007ff0b7e24 */ /* 0x000fe4000f8e00ff */
[----:B------:R-:W-:Y:S02]  /*1220*/  IMAD.MOV.U32 R8, RZ, RZ, 0x1e1 ;  /* 0x000001e1ff087424 */ /* 0x000fe400078e00ff */
[----:B------:R-:W-:Y:S02]  /*1230*/  IMAD.MOV.U32 R12, RZ, RZ, 0x1 ;  /* 0x00000001ff0c7424 */ /* 0x000fe400078e00ff */
[----:B0-----:R-:W-:-:S07]  /*1240*/  IMAD.MOV.U32 R13, RZ, RZ, RZ ;  /* 0x000000ffff0d7224 */ /* 0x001fce00078e00ff */
[----:B------:R-:W-:-:S07]  /*1250*/  LEPC R20, `(.L_x_14) ;  /* 0x000000001014794e */ /* 0x000fce0000000000 */
[----:B-1---5:R-:W-:Y:S05]  /*1260*/  CALL.ABS.NOINC R14 ;  /* 0x000000000e007343 */ /* 0x022fea0003c00000 */
.L_x_14:
[----:B------:R-:W-:-:S13]  /*1270*/  ISETP.NE.AND P0, PT, R132, 0x3, PT ;  /* 0x000000038400780c */ /* 0x000fda0003f05270 */
[----:B------:R-:W-:Y:S05]  /*1280*/  @!P0 BRA `(.L_x_15) ;  /* 0x0000000000048947 */ /* 0x000fea0003800000 */
[----:B------:R-:W-:Y:S01]  /*1290*/  BPT.TRAP 0x1 ;  /* 0x000000040000795c */ /* 0x000fe20000300000 */
.L_x_15:
[----:B------:R-:W-:Y:S02]  /*12a0*/  IMAD.U32 R3, RZ, RZ, UR39 ;  /* 0x00000027ff037e24 */ /* 0x000fe4000f8e00ff */
[----:B------:R-:W-:-:S03]  /*12b0*/  IMAD.U32 R0, RZ, RZ, UR38 ;  /* 0x00000026ff007e24 */ /* 0x000fc6000f8e00ff */
[----:B------:R-:W-:Y:S02]  /*12c0*/  LEA R3, R3, UR41, 0x3 ;  /* 0x0000002903037c11 */ /* 0x000fe4000f8e18ff */
[----:B------:R-:W-:-:S04]  /*12d0*/  SHF.L.U32 R0, R0, 0x1f, RZ ;  /* 0x0000001f00007819 */ /* 0x000fc800000006ff */
[----:B------:R2:W3:Y:S01]  /*12e0*/  SYNCS.PHASECHK.TRANS64.TRYWAIT P1, [R3+URZ], R0 ;  /* 0x00000000030075a7 */ /* 0x0004e2000802017f */
[----:B------:R-:W-:Y:S05]  /*12f0*/  @!P0 BRA `(.L_x_16) ;  /* 0x0000000000048947 */ /* 0x000fea0003800000 */
[----:B------:R-:W-:Y:S01]  /*1300*/  BPT.TRAP 0x1 ;  /* 0x000000040000795c */ /* 0x000fe20000300000 */
.L_x_16:
[----:B---3--:R-:W-:Y:S05]  /*1310*/  @P1 BRA `(.L_x_17) ;  /* 0x0000000000081947 */ /* 0x008fea0003800000 */
[----:B------:R-:W3:Y:S02]  /*1320*/  SYNCS.PHASECHK.TRANS64.TRYWAIT P1, [R3+URZ], R0 ;  /* 0x00000000030075a7 */ /* 0x000ee4000802017f */
[----:B---3--:R-:W-:Y:S05]  /*1330*/  @!P1 BRA `(.L_x_18) ;  /* 0x00000094005c9947 */ /* 0x008fea0003800000 */
.L_x_17:
[----:B------:R-:W-:-:S04]  /*1340*/  UISETP.LT.AND UP0, UPT, UR40, 0x1, UPT ;  /* 0x000000012800788c */ /* 0x000fc8000bf01270 */
[----:B------:R-:W-:-:S06]  /*1350*/  USEL UR4, UR40, 0x1, UP0 ;  /* 0x0000000128047887 */ /* 0x000fcc0008000000 */
[----:B--23--:R-:W-:Y:S01]  /*1360*/  IMAD.U32 R0, RZ, RZ, UR4 ;  /* 0x00000004ff007e24 */ /* 0x00cfe2000f8e00ff */
[----:B------:R-:W-:Y:S05]  /*1370*/  WARPSYNC.ALL ;  /* 0x0000000000007948 */ /* 0x000fea0003800000 */
[----:B------:R-:W-:-:S04]  /*1380*/  IADD3 R0, -R0, UR40, RZ ;  /* 0x0000002800007c10 */ /* 0x000fc8000fffe1ff */
[----:B------:R-:W-:Y:S01]  /*1390*/  ISETP.GE.AND P1, PT, R0, 0x1, PT ;  /* 0x000000010000780c */ /* 0x000fe20003f26270 */
[----:B------:R-:W-:Y:S01]  /*13a0*/  UIADD3 UR4, UR41, 0x30180, URZ ;  /* 0x0003018029047890 */ /* 0x000fe2000fffe03f */
[----:B------:R-:W-:Y:S01]  /*13b0*/  WARPGROUP.ARRIVE ;  /* 0x00000000000079c5 */ /* 0x000fe20000000000 */
[----:B------:R-:W-:Y:S02]  /*13c0*/  ULOP3.LUT UR8, UR42, 0x10000, URZ, 0xfc, !UPT ;  /* 0x000100002a087892 */ /* 0x000fe4000f8efc3f */
[----:B------:R-:W-:Y:S02]  /*13d0*/  USHF.R.U32.HI UR4, URZ, 0x4, UR4 ;  /* 0x000000043f047899 */ /* 0x000fe40008011604 */
[----:B------:R-:W-:Y:S02]  /*13e0*/  ULEA UR10, UR39, UR8, 0xa ;  /* 0x00000008270a7291 */ /* 0x000fe4000f8e503f */
[----:B------:R-:W-:Y:S01]  /*13f0*/  ULOP3.LUT UR4, UR4, 0x3fff, URZ, 0xc0, !UPT ;  /* 0x00003fff04047892 */ /* 0x000fe2000f8ec03f */
[----:B------:R-:W-:Y:S01]  /*1400*/  UMOV UR5, 0xc0000010 ;  /* 0xc000001000057882 */ /* 0x000fe20000000000 */
[----:B------:R-:W-:-:S02]  /*1410*/  UMOV UR7, 0xc0000010 ;  /* 0xc000001000077882 */ /* 0x000fc40000000000 */
[----:B------:R-:W-:Y:S01]  /*1420*/  ULOP3.LUT UR9, UR4, 0x10000, URZ, 0xfc, !UPT ;  /* 0x0001000004097892 */ /* 0x000fe2000f8efc3f */
[----:B------:R-:W-:Y:S02]  /*1430*/  UMOV UR13, UR5 ;  /* 0x00000005000d7c82 */ /* 0x000fe40008000000 */
[----:B------:R-:W-:Y:S01]  /*1440*/  UMOV UR4, UR10 ;  /* 0x0000000a00047c82 */ /* 0x000fe20008000000 */
[----:B------:R-:W-:Y:S01]  /*1450*/  UIMAD UR6, UR39, 0x60, UR9 ;  /* 0x00000060270678a4 */ /* 0x000fe2000f8e0209 */
[----:B------:R-:W-:Y:S01]  /*1460*/  UMOV UR12, UR4 ;  /* 0x00000004000c7c82 */ /* 0x000fe20008000000 */
[----:B------:R-:W-:Y:S02]  /*1470*/  UMOV UR15, 0xc0000010 ;  /* 0xc0000010000f7882 */ /* 0x000fe40000000000 */
[----:B------:R-:W-:Y:S02]  /*1480*/  UIADD3 UR14, UR6, 0x20, URZ ;  /* 0x00000020060e7890 */ /* 0x000fe4000fffe03f */
[----:B------:R-:W-:Y:S01]  /*1490*/  UIADD3 UR18, UR6, 0x40, URZ ;  /* 0x0000004006127890 */ /* 0x000fe2000fffe03f */
[----:B------:R-:W-:-:S02]  /*14a0*/  UMOV UR16, UR4 ;  /* 0x0000000400107c82 */ /* 0x000fc40008000000 */
[----:B------:R-:W-:Y:S01]  /*14b0*/  HGMMA.64x16x16.F32.BF16 R112, gdesc[UR4], RZ, !UPT, gsb0 ;  /* 0x00200000047079f0 */ /* 0x000fe2000c0018ff */
[----:B------:R-:W-:Y:S01]  /*14c0*/  UMOV UR17, UR5 ;  /* 0x0000000500117c82 */ /* 0x000fe20008000000 */
[----:B------:R-:W-:Y:S01]  /*14d0*/  UMOV UR19, 0xc0000010 ;  /* 0xc000001000137882 */ /* 0x000fe20000000000 */
[----:B------:R-:W-:Y:S01]  /*14e0*/  UIADD3 UR11, UR10, 0x100, URZ ;  /* 0x000001000a0b7890 */ /* 0x000fe2000fffe03f */
[----:B------:R-:W-:Y:S02]  /*14f0*/  WARPGROUP.DEPBAR.LE gsb0, 0x0 ;  /* 0x00008000000079c5 */ /* 0x000fe40000010000 */
[----:B------:R-:W-:-:S06]  /*1500*/  WARPGROUP.ARRIVE ;  /* 0x00000000000079c5 */ /* 0x000fcc0000000000 */
[----:B------:R-:W-:Y:S03]  /*1510*/  HGMMA.64x16x16.F32.BF16 R80, gdesc[UR12], RZ, !UPT, gsb0 ;  /* 0x002000000c5079f0 */ /* 0x000fe6000c0018ff */
[----:B------:R-:W-:Y:S02]  /*1520*/  WARPGROUP.DEPBAR.LE gsb0, 0x0 ;  /* 0x00008000000079c5 */ /* 0x000fe40000010000 */
[----:B------:R-:W-:-:S06]  /*1530*/  WARPGROUP.ARRIVE ;  /* 0x00000000000079c5 */ /* 0x000fcc0000000000 */
[----:B------:R-:W-:Y:S01]  /*1540*/  HGMMA.64x16x16.F32.BF16 R48, gdesc[UR16], RZ, !UPT, gsb0 ;  /* 0x00200000103079f0 */ /* 0x000fe2000c0018ff */
[----:B------:R-:W-:Y:S01]  /*1550*/  UMOV UR16, UR11 ;  /* 0x0000000b00107c82 */ /* 0x000fe20008000000 */
[----:B------:R-:W-:Y:S01]  /*1560*/  UMOV UR17, 0xc0000010 ;  /* 0xc000001000117882 */ /* 0x000fe20000000000 */
[----:B------:R-:W-:Y:S01]  /*1570*/  UMOV UR12, UR16 ;  /* 0x00000010000c7c82 */ /* 0x000fe20008000000 */
[----:B------:R-:W-:Y:S01]  /*1580*/  UMOV UR13, UR17 ;  /* 0x00000011000d7c82 */ /* 0x000fe20008000000 */
[----:B------:R-:W-:Y:S01]  /*1590*/  UMOV UR4, UR16 ;  /* 0x0000001000047c82 */ /* 0x000fe20008000000 */
[----:B------:R-:W-:Y:S01]  /*15a0*/  UMOV UR5, UR17 ;  /* 0x0000001100057c82 */ /* 0x000fe20008000000 */
[----:B------:R-:W-:Y:S02]  /*15b0*/  UIADD3 UR11, UR10, 0x200, URZ ;  /* 0x000002000a0b7890 */ /* 0x000fe4000fffe03f */
[----:B------:R-:W-:Y:S01]  /*15c0*/  UIADD3 UR10, UR10, 0x300, URZ ;  /* 0x000003000a0a7890 */ /* 0x000fe2000fffe03f */
[----:B------:R-:W-:-:S02]  /*15d0*/  WARPGROUP.DEPBAR.LE gsb0, 0x0 ;  /* 0x00008000000079c5 */ /* 0x000fc40000010000 */
[----:B------:R-:W-:-:S06]  /*15e0*/  WARPGROUP.ARRIVE ;  /* 0x00000000000079c5 */ /* 0x000fcc0000000000 */
[----:B------:R-:W-:Y:S03]  /*15f0*/  HGMMA.64x16x16.F32.BF16 R40, gdesc[UR16], RZ, !UPT, gsb0 ;  /* 0x00200000102879f0 */ /* 0x000fe6000c0018ff */
        /* <DEDUP_REMOVED lines=12> */
[----:B------:R-:W-:Y:S02]  /*16c0*/  WARPGROUP.DEPBAR.LE gsb0, 0x0 ;  /* 0x00008000000079c5 */ /* 0x000fe40000010000 */
        /* <DEDUP_REMOVED lines=22> */
[----:B------:R-:W-:Y:S03]  /*1830*/  HGMMA.64x16x16.F32.BF16 R88, gdesc[UR4], RZ, !UPT, gsb0 ;  /* 0x00200000045879f0 */ /* 0x000fe6000c0018ff */
[----:B------:R-:W-:Y:S02]  /*1840*/  WARPGROUP.DEPBAR.LE gsb0, 0x0 ;  /* 0x00008000000079c5 */ /* 0x000fe40000010000 */
[----:B------:R-:W-:Y:S05]  /*1850*/  @!P1 BRA `(.L_x_19) ;  /* 0x0000000400b09947 */ /* 0x000fea0003800000 */
[----:B------:R-:W-:Y:S01]  /*1860*/  UIADD3 UR10, UR39, 0x1, URZ ;  /* 0x00000001270a7890 */ /* 0x000fe2000fffe03f */
[----:B------:R-:W-:Y:S01]  /*1870*/  IMAD.MOV.U32 R3, RZ, RZ, R0 ;  /* 0x000000ffff037224 */ /* 0x000fe200078e0000 */
[----:B------:R-:W-:Y:S02]  /*1880*/  UMOV UR11, UR39 ;  /* 0x00000027000b7c82 */ /* 0x000fe40008000000 */
[----:B------:R-:W-:-:S04]  /*1890*/  UISETP.NE.AND UP0, UPT, UR10, 0xc, UPT ;  /* 0x0000000c0a00788c */ /* 0x000fc8000bf05270 */
[----:B------:R-:W-:Y:S02]  /*18a0*/  USEL UR4, URZ, 0x1, UP0 ;  /* 0x000000013f047887 */ /* 0x000fe40008000000 */
[----:B------:R-:W-:Y:S02]  /*18b0*/  USEL UR10, UR10, URZ, UP0 ;  /* 0x0000003f0a0a7287 */ /* 0x000fe40008000000 */
[----:B------:R-:W-:-:S06]  /*18c0*/  ULOP3.LUT UR4, UR38, UR4, URZ, 0x3c, !UPT ;  /* 0x0000000426047292 */ /* 0x000fcc000f8e3c3f */
[----:B------:R-:W-:-:S07]  /*18d0*/  IMAD.U32 R6, RZ, RZ, UR4 ;  /* 0x00000004ff067e24 */ /* 0x000fce000f8e00ff */
.L_x_26:
[----:B------:R-:W-:Y:S05]  /*18e0*/  @!P0 BRA `(.L_x_20) ;  /* 0x0000000000048947 */ /* 0x000fea0003800000 */
[----:B------:R-:W-:Y:S01]  /*18f0*/  BPT.TRAP 0x1 ;  /* 0x000000040000795c */ /* 0x000fe20000300000 */
.L_x_20:
[----:B------:R-:W-:Y:S01]  /*1900*/  ULEA UR4, UR10, UR41, 0x3 ;  /* 0x000000290a047291 */ /* 0x000fe2000f8e183f */
[----:B01----:R-:W-:-:S08]  /*1910*/  SHF.L.U32 R4, R6, 0x1f, RZ ;  /* 0x0000001f06047819 */ /* 0x003fd000000006ff */
[----:B------:R0:W1:Y:S01]  /*1920*/  SYNCS.PHASECHK.TRANS64.TRYWAIT P1, [UR4], R4 ;  /* 0x00000004ff0075a7 */ /* 0x0000620008020144 */
[----:B------:R-:W-:Y:S05]  /*1930*/  @!P0 BRA `(.L_x_21) ;  /* 0x0000000000048947 */ /* 0x000fea0003800000 */
[----:B------:R-:W-:Y:S01]  /*1940*/  BPT.TRAP 0x1 ;  /* 0x000000040000795c */ /* 0x000fe20000300000 */
.L_x_21:
[----:B-1----:R-:W-:Y:S05]  /*1950*/  @P1 BRA `(.L_x_22) ;  /* 0x0000000000081947 */ /* 0x002fea0003800000 */
[----:B------:R-:W1:Y:S02]  /*1960*/  SYNCS.PHASECHK.TRANS64.TRYWAIT P1, [UR4], R4 ;  /* 0x00000004ff0075a7 */ /* 0x000e640008020144 */
[----:B-1----:R-:W-:Y:S05]  /*1970*/  @!P1 BRA `(.L_x_23) ;  /* 0x0000008c00e09947 */ /* 0x002fea0003800000 */
.L_x_22:
[----:B------:R-:W-:Y:S01]  /*1980*/  ULEA UR20, UR10, UR8, 0xa ;  /* 0x000000080a147291 */ /* 0x000fe2000f8e503f */
[----:B------:R-:W-:Y:S01]  /*1990*/  WARPGROUP.ARRIVE ;  /* 0x00000000000079c5 */ /* 0x000fe20000000000 */
[----:B------:R-:W-:Y:S01]  /*19a0*/  UIMAD UR14, UR10, 0x60, UR9 ;  /* 0x000000600a0e78a4 */ /* 0x000fe2000f8e0209 */
[----:B------:R-:W-:Y:S01]  /*19b0*/  UMOV UR13, 0xc0000010 ;  /* 0xc0000010000d7882 */ /* 0x000fe20000000000 */
[----:B------:R-:W-:Y:S02]  /*19c0*/  UMOV UR15, 0xc0000010 ;  /* 0xc0000010000f7882 */ /* 0x000fe40000000000 */
[----:B------:R-:W-:Y:S01]  /*19d0*/  UIADD3 UR6, UR14, 0x20, URZ ;  /* 0x000000200e067890 */ /* 0x000fe2000fffe03f */
[----:B------:R-:W-:Y:S01]  /*19e0*/  UMOV UR12, UR20 ;  /* 0x00000014000c7c82 */ /* 0x000fe20008000000 */
[----:B------:R-:W-:Y:S01]  /*19f0*/  UMOV UR5, UR13 ;  /* 0x0000000d00057c82 */ /* 0x000fe20008000000 */
[----:B------:R-:W-:Y:S02]  /*1a00*/  UMOV UR4, UR12 ;  /* 0x0000000c00047c82 */ /* 0x000fe40008000000 */
[----:B------:R-:W-:Y:S01]  /*1a10*/  HGMMA.64x16x16.F32.BF16 R112, gdesc[UR12], R112, gsb0 ;  /* 0x002000000c7079f0 */ /* 0x000fe20008001870 */
[----:B------:R-:W-:Y:S01]  /*1a20*/  UMOV UR7, 0xc0000010 ;  /* 0xc000001000077882 */ /* 0x000fe20000000000 */
[----:B------:R-:W-:Y:S01]  /*1a30*/  UIADD3 UR18, UR14, 0x40, URZ ;  /* 0x000000400e127890 */ /* 0x000fe2000fffe03f */
[----:B------:R-:W-:Y:S01]  /*1a40*/  UMOV UR16, UR12 ;  /* 0x0000000c00107c82 */ /* 0x000fe20008000000 */
[----:B------:R-:W-:Y:S01]  /*1a50*/  UMOV UR17, UR13 ;  /* 0x0000000d00117c82 */ /* 0x000fe20008000000 */
[----:B------:R-:W-:Y:S01]  /*1a60*/  UMOV UR19, 0xc0000010 ;  /* 0xc000001000137882 */ /* 0x000fe20000000000 */
[----:B------:R-:W-:Y:S01]  /*1a70*/  UIADD3 UR21, UR20, 0x100, URZ ;  /* 0x0000010014157890 */ /* 0x000fe2000fffe03f */
[----:B------:R-:W-:-:S02]  /*1a80*/  WARPGROUP.DEPBAR.LE gsb0, 0x0 ;  /* 0x00008000000079c5 */ /* 0x000fc40000010000 */
[----:B------:R-:W-:-:S06]  /*1a90*/  WARPGROUP.ARRIVE ;  /* 0x00000000000079c5 */ /* 0x000fcc0000000000 */
[----:B------:R-:W-:Y:S03]  /*1aa0*/  HGMMA.64x16x16.F32.BF16 R80, gdesc[UR4], R80, gsb0 ;  /* 0x00200000045079f0 */ /* 0x000fe60008001850 */
[----:B------:R-:W-:Y:S02]  /*1ab0*/  WARPGROUP.DEPBAR.LE gsb0, 0x0 ;  /* 0x00008000000079c5 */ /* 0x000fe40000010000 */
[----:B------:R-:W-:-:S06]  /*1ac0*/  WARPGROUP.ARRIVE ;  /* 0x00000000000079c5 */ /* 0x000fcc0000000000 */
[----:B------:R-:W-:Y:S01]  /*1ad0*/  HGMMA.64x16x16.F32.BF16 R48, gdesc[UR16], R48, gsb0 ;  /* 0x00200000103079f0 */ /* 0x000fe20008001830 */
        /* <DEDUP_REMOVED lines=10> */
[----:B------:R-:W-:Y:S03]  /*1b80*/  HGMMA.64x16x16.F32.BF16 R40, gdesc[UR16], R40, gsb0 ;  /* 0x00200000102879f0 */ /* 0x000fe60008001828 */
[----:B------:R-:W-:Y:S02]  /*1b90*/  WARPGROUP.DEPBAR.LE gsb0, 0x0 ;  /* 0x00008000000079c5 */ /* 0x000fe40000010000 */
        /* <DEDUP_REMOVED lines=34> */
[----:B------:R-:W-:Y:S03]  /*1dc0*/  HGMMA.64x16x16.F32.BF16 R88, gdesc[UR12], R88, gsb0 ;  /* 0x002000000c5879f0 */ /* 0x000fe60008001858 */
[----:B------:R-:W-:Y:S02]  /*1dd0*/  WARPGROUP.DEPBAR.LE gsb0, 0x0 ;  /* 0x00008000000079c5 */ /* 0x000fe40000010000 */
[----:B------:R-:W-:Y:S05]  /*1de0*/  @!P0 BRA `(.L_x_24) ;  /* 0x0000000000048947 */ /* 0x000fea0003800000 */
[----:B------:R-:W-:Y:S01]  /*1df0*/  BPT.TRAP 0x1 ;  /* 0x000000040000795c */ /* 0x000fe20000300000 */
.L_x_24:
[----:B------:R-:W-:Y:S01]  /*1e00*/  ULEA UR4, UR11, UR41, 0x3 ;  /* 0x000000290b047291 */ /* 0x000fe2000f8e183f */
[----:B------:R-:W-:-:S03]  /*1e10*/  ISETP.GT.U32.AND P1, PT, R19, 0x1, PT ;  /* 0x000000011300780c */ /* 0x000fc60003f24070 */
[----:B------:R-:W-:-:S04]  /*1e20*/  UIADD3 UR4, UR4, 0x60, URZ ;  /* 0x0000006004047890 */ /* 0x000fc8000fffe03f */
[----:B------:R-:W-:-:S09]  /*1e30*/  UPRMT UR4, URZ, 0x654, UR4 ;  /* 0x000006543f047896 */ /* 0x000fd20008000004 */
[----:B------:R-:W-:Y:S01]  /*1e40*/  SYNCS.ARRIVE.TRANS64.RED.A1T0 RZ, [UR4], RZ ;  /* 0x000000ffffff79a7 */ /* 0x000fe20008100404 */
[----:B------:R-:W-:Y:S05]  /*1e50*/  @P1 BRA `(.L_x_25) ;  /* 0x0000000000041947 */ /* 0x000fea0003800000 */
[----:B------:R-:W-:Y:S01]  /*1e60*/  BPT.TRAP 0x1 ;  /* 0x000000040000795c */ /* 0x000fe20000300000 */
.L_x_25:
[----:B------:R-:W-:Y:S01]  /*1e70*/  UIADD3 UR10, UR10, 0x1, URZ ;  /* 0x000000010a0a7890 */ /* 0x000fe2000fffe03f */
[C---:B------:R-:W-:Y:S01]  /*1e80*/  ISETP.GT.AND P1, PT, R3.reuse, 0x1, PT ;  /* 0x000000010300780c */ /* 0x040fe20003f24270 */
[----:B------:R-:W-:Y:S01]  /*1e90*/  UIADD3 UR11, UR11, 0x1, URZ ;  /* 0x000000010b0b7890 */ /* 0x000fe2000fffe03f */
[----:B------:R-:W-:Y:S01]  /*1ea0*/  VIADD R3, R3, 0xffffffff ;  /* 0xffffffff03037836 */ /* 0x000fe20000000000 */
[----:B------:R-:W-:Y:S02]  /*1eb0*/  UISETP.NE.AND UP0, UPT, UR10, 0xc, UPT ;  /* 0x0000000c0a00788c */ /* 0x000fe4000bf05270 */
[----:B------:R-:W-:Y:S02]  /*1ec0*/  UISETP.NE.AND UP1, UPT, UR11, 0xc, UPT ;  /* 0x0000000c0b00788c */ /* 0x000fe4000bf25270 */
[----:B------:R-:W-:Y:S02]  /*1ed0*/  USEL UR4, URZ, 0x1, UP0 ;  /* 0x000000013f047887 */ /* 0x000fe40008000000 */
[----:B------:R-:W-:-:S02]  /*1ee0*/  USEL UR10, UR10, URZ, UP0 ;  /* 0x0000003f0a0a7287 */ /* 0x000fc40008000000 */
[----:B------:R-:W-:Y:S02]  /*1ef0*/  USEL UR11, UR11, URZ, UP1 ;  /* 0x0000003f0b0b7287 */ /* 0x000fe40008800000 */
[----:B------:R-:W-:Y:S01]  /*1f00*/  LOP3.LUT R6, R6, UR4, RZ, 0x3c, !PT ;  /* 0x0000000406067c12 */ /* 0x000fe2000f8e3cff */
[----:B------:R-:W-:Y:S09]  /*1f10*/  @P1 BRA `(.L_x_26) ;  /* 0xfffffff800701947 */ /* 0x000ff2000383ffff */
.L_x_19:
[----:B------:R-:W2:Y:S02]  /*1f20*/  LDC R3, c[0x0][0x28c] ;  /* 0x0000a300ff037b82 */ /* 0x000ea40000000800 */
[----:B--2---:R-:W-:-:S13]  /*1f30*/  ISETP.GE.AND P1, PT, R3, 0x1, PT ;  /* 0x000000010300780c */ /* 0x004fda0003f26270 */
[----:B------:R-:W-:Y:S05]  /*1f40*/  @!P1 BRA `(.L_x_27) ;  /* 0x0000000000349947 */ /* 0x000fea0003800000 */
[----:B------:R-:W-:Y:S05]  /*1f50*/  @!P0 BRA `(.L_x_28) ;  /* 0x0000000000048947 */ /* 0x000fea0003800000 */
[----:B------:R-:W-:Y:S01]  /*1f60*/  BPT.TRAP 0x1 ;  /* 0x000000040000795c */ /* 0x000fe20000300000 */
.L_x_28:
[----:B------:R-:W-:Y:S01]  /*1f70*/  VIADD R0, R0, UR39 ;  /* 0x0000002700007c36 */ /* 0x000fe20008000000 */
[----:B------:R-:W-:-:S03]  /*1f80*/  ISETP.GT.U32.AND P0, PT, R19, 0x1, PT ;  /* 0x000000011300780c */ /* 0x000fc60003f04070 */
[----:B01----:R-:W-:-:S05]  /*1f90*/  IMAD.WIDE.U32 R4, R0, -0x55555555, RZ ;  /* 0xaaaaaaab00047825 */ /* 0x003fca00078e00ff */
[----:B------:R-:W-:-:S05]  /*1fa0*/  SHF.R.U32.HI R5, RZ, 0x3, R5 ;  /* 0x00000003ff057819 */ /* 0x000fca0000011605 */
[----:B------:R-:W-:-:S05]  /*1fb0*/  IMAD R0, R5, -0xc, R0 ;  /* 0xfffffff405007824 */ /* 0x000fca00078e0200 */
[----:B------:R-:W-:-:S05]  /*1fc0*/  LEA R0, R0, UR41, 0x3 ;  /* 0x0000002900007c11 */ /* 0x000fca000f8e18ff */
[----:B------:R-:W-:-:S05]  /*1fd0*/  VIADD R0, R0, 0x60 ;  /* 0x0000006000007836 */ /* 0x000fca0000000000 */
[----:B------:R-:W-:-:S04]  /*1fe0*/  PRMT R0, RZ, 0x654, R0 ;  /* 0x00000654ff007816 */ /* 0x000fc80000000000 */
[----:B------:R2:W-:Y:S01]  /*1ff0*/  SYNCS.ARRIVE.TRANS64.RED.A1T0 RZ, [R0+URZ], RZ ;  /* 0x000000ff00ff79a7 */ /* 0x0005e2000810043f */
[----:B------:R-:W-:Y:S05]  /*2000*/  @P0 BRA `(.L_x_27) ;  /* 0x0000000000040947 */ /* 0x000fea0003800000 */
[----:B------:R-:W-:Y:S01]  /*2010*/  BPT.TRAP 0x1 ;  /* 0x000000040000795c */ /* 0x000fe20000300000 */
.L_x_27:
[----:B------:R-:W3:Y:S01]  /*2020*/  LDC R8, c[0x0][0x288] ;  /* 0x0000a200ff087b82 */ /* 0x000ee20000000800 */
[----:B--2---:R-:W-:Y:S01]  /*2030*/  LOP3.LUT R0, R22, 0x1, RZ, 0xc0, !PT ;  /* 0x0000000116007812 */ /* 0x004fe200078ec0ff */
[----:B------:R-:W-:Y:S01]  /*2040*/  IMAD R123, R123, 0x30, RZ ;  /* 0x000000307b7b7824 */ /* 0x000fe200078e02ff */
[----:B------:R-:W-:Y:S01]  /*2050*/  SHF.R.U32.HI R3, RZ, 0x2, R18 ;  /* 0x00000002ff037819 */ /* 0x000fe20000011612 */
[----:B------:R-:W-:Y:S01]  /*2060*/  UIADD3 UR39, UR40, UR39, URZ ;  /* 0x0000002728277290 */ /* 0x000fe2000fffe03f */
[----:B01----:R-:W-:Y:S01]  /*2070*/  LOP3.LUT R4, R18, 0x60, RZ, 0xc0, !PT ;  /* 0x0000006012047812 */ /* 0x003fe200078ec0ff */
[----:B------:R-:W-:Y:S01]  /*2080*/  IMAD.SHL.U32 R10, R0, 0x40, RZ ;  /* 0x00000040000a7824 */ /* 0x000fe200078e00ff */
[----:B------:R-:W-:Y:S01]  /*2090*/  LOP3.LUT R3, R3, 0x7, RZ, 0xc0, !PT ;  /* 0x0000000703037812 */ /* 0x000fe200078ec0ff */
[----:B------:R-:W-:Y:S01]  /*20a0*/  UISETP.GT.U32.AND UP0, UPT, UR39, 0xb, UPT ;  /* 0x0000000b2700788c */ /* 0x000fe2000bf04070 */
[----:B------:R-:W-:Y:S01]  /*20b0*/  SHF.R.U32.HI R6, RZ, 0x1, R4 ;  /* 0x00000001ff067819 */ /* 0x000fe20000011604 */
[----:B------:R-:W-:Y:S01]  /*20c0*/  ULDC UR7, c[0x0][0x284] ;  /* 0x0000a10000077ab9 */ /* 0x000fe20000000800 */
[----:B------:R-:W-:Y:S01]  /*20d0*/  LOP3.LUT R4, R18, 0x3, RZ, 0xc0, !PT ;  /* 0x0000000312047812 */ /* 0x000fe200078ec0ff */
[----:B------:R-:W-:Y:S01]  /*20e0*/  UISETP.LT.U32.AND UP0, UPT, UR40, 0xc, UP0 ;  /* 0x0000000c2800788c */ /* 0x000fe20008701070 */
[--C-:B------:R-:W-:Y:S01]  /*20f0*/  IADD3 R5, RZ, -R6, -R3.reuse ;  /* 0x80000006ff057210 */ /* 0x100fe20007ffe803 */
[----:B------:R-:W-:Y:S01]  /*2100*/  UISETP.GE.U32.AND UP1, UPT, UR40, 0xc, UPT ;  /* 0x0000000c2800788c */ /* 0x000fe2000bf26070 */
[----:B------:R-:W-:Y:S01]  /*2110*/  LOP3.LUT R7, R10, 0x40, R3, 0xe2, !PT ;  /* 0x000000400a077812 */ /* 0x000fe200078ee203 */
[----:B------:R-:W-:Y:S01]  /*2120*/  IMAD.SHL.U32 R3, R122, 0x200, RZ ;  /* 0x000002007a037824 */ /* 0x000fe200078e00ff */
[----:B------:R-:W-:Y:S01]  /*2130*/  SHF.R.S32.HI R125, RZ, 0x1f, R23 ;  /* 0x0000001fff7d7819 */ /* 0x000fe20000011417 */
[----:B------:R-:W-:Y:S01]  /*2140*/  ULDC.64 UR8, c[0x0][0x5d0] ;  /* 0x0001740000087ab9 */ /* 0x000fe20000000a00 */
[----:B------:R-:W-:Y:S01]  /*2150*/  UIMAD.WIDE.U32 UR4, UR39, -0x55555555, URZ ;  /* 0xaaaaaaab270478a5 */ /* 0x000fe2000f8e003f */
[----:B------:R-:W-:Y:S01]  /*2160*/  IMAD R0, R0, -0x40, R5 ;  /* 0xffffffc000007824 */ /* 0x000fe200078e0205 */
[----:B------:R-:W-:Y:S01]  /*2170*/  USEL UR6, URZ, 0x1, !UP0 ;  /* 0x000000013f067887 */ /* 0x000fe2000c000000 */
[----:B------:R-:W-:Y:S01]  /*2180*/  IMAD.WIDE R14, R122, 0x200, RZ ;  /* 0x000002007a0e7825 */ /* 0x000fe200078e02ff */
[----:B------:R-:W-:Y:S01]  /*2190*/  USHF.R.U32.HI UR4, URZ, 0x3, UR5 ;  /* 0x000000033f047899 */ /* 0x000fe20008011605 */
[----:B---3--:R-:W-:Y:S01]  /*21a0*/  ISETP.GE.AND P0, PT, R123, R8, PT ;  /* 0x000000087b00720c */ /* 0x008fe20003f06270 */
[----:B------:R-:W-:Y:S01]  /*21b0*/  ULOP3.LUT UR38, UR38, UR6, URZ, 0x3c, !UPT ;  /* 0x0000000626267292 */ /* 0x000fe2000f8e3c3f */
[----:B------:R-:W-:Y:S01]  /*21c0*/  IMAD R10, R4, -0x2, R8 ;  /* 0xfffffffe040a7824 */ /* 0x000fe200078e0208 */
[----:B------:R-:W-:Y:S01]  /*21d0*/  UIMAD UR39, UR4, -0xc, UR39 ;  /* 0xfffffff4042778a4 */ /* 0x000fe2000f8e0227 */
[----:B------:R-:W-:Y:S01]  /*21e0*/  IMAD.SHL.U32 R8, R18, 0x2, RZ ;  /* 0x0000000212087824 */ /* 0x000fe200078e00ff */
[----:B------:R-:W-:Y:S01]  /*21f0*/  ISETP.GE.OR P0, PT, R3, UR7, P0 ;  /* 0x0000000703007c0c */ /* 0x000fe20008706670 */
[----:B------:R-:W-:Y:S01]  /*2200*/  IMAD R4, R125, UR8, RZ ;  /* 0x000000087d047c24 */ /* 0x000fe2000f8e02ff */
[----:B------:R-:W-:Y:S01]  /*2210*/  @UP1 ULOP3.LUT UR38, UR38, 0x1, UR4, 0x78, !UPT ;  /* 0x0000000126261892 */ /* 0x000fe2000f8e7804 */
[----:B------:R-:W-:Y:S01]  /*2220*/  IADD3 R0, -R3, UR7, R0 ;  /* 0x0000000703007c10 */ /* 0x000fe2000fffe100 */
[----:B------:R-:W-:Y:S01]  /*2230*/  IMAD.IADD R3, R10, 0x1, -R123 ;  /* 0x000000010a037824 */ /* 0x000fe200078e0a7b */
[----:B------:R-:W-:Y:S01]  /*2240*/  LOP3.LUT R8, R123, 0x6, R8, 0xf8, !PT ;  /* 0x000000067b087812 */ /* 0x000fe200078ef808 */
[----:B------:R-:W-:Y:S01]  /*2250*/  IMAD R11, R23, UR9, R4 ;  /* 0x00000009170b7c24 */ /* 0x000fe2000f8e0204 */
[----:B------:R-:W-:Y:S01]  /*2260*/  LOP3.LUT R7, R14, R7, R6, 0xfe, !PT ;  /* 0x000000070e077212 */ /* 0x000fe200078efe06 */
[----:B------:R-:W-:Y:S01]  /*2270*/  IMAD.MOV.U32 R6, RZ, RZ, -0x1 ;  /* 0xffffffffff067424 */ /* 0x000fe200078e00ff */
[----:B------:R-:W-:-:S03]  /*2280*/  SHF.R.S32.HI R9, RZ, 0x1f, R8 ;  /* 0x0000001fff097819 */ /* 0x000fc60000011408 */
[----:B------:R-:W-:-:S04]  /*2290*/  IMAD.WIDE.U32 R4, R23, UR8, R8 ;  /* 0x0000000817047c25 */ /* 0x000fc8000f8e0008 */
[----:B------:R-:W-:Y:S02]  /*22a0*/  IMAD.IADD R11, R5, 0x1, R11 ;  /* 0x00000001050b7824 */ /* 0x000fe400078e020b */
[----:B------:R-:W-:Y:S01]  /*22b0*/  IMAD.MOV.U32 R10, RZ, RZ, R4 ;  /* 0x000000ffff0a7224 */ /* 0x000fe200078e0004 */
[----:B------:R-:W-:Y:S06]  /*22c0*/  @P0 BRA `(.L_x_29) ;  /* 0x0000006400200947 */ /* 0x000fec0003800000 */
[----:B------:R-:W0:Y:S01]  /*22d0*/  LDC.64 R4, c[0x0][0x5c8] ;  /* 0x00017200ff047b82 */ /* 0x000e220000000a00 */
[----:B-----5:R-:W-:Y:S01]  /*22e0*/  FSETP.NEU.AND P2, PT, R121, RZ, PT ;  /* 0x000000ff7900720b */ /* 0x020fe20003f4d000 */
[----:B------:R-:W-:Y:S01]  /*22f0*/  BSSY B0, `(.L_x_29) ;  /* 0x0000645000007945 */ /* 0x000fe20003800000 */
[----:B------:R-:W-:-:S04]  /*2300*/  ISETP.GT.AND P0, PT, R3, RZ, PT ;  /* 0x000000ff0300720c */ /* 0x000fc80003f04270 */
[----:B------:R-:W-:Y:S01]  /*2310*/  ISETP.GT.AND P1, PT, R0, RZ, P0 ;  /* 0x000000ff0000720c */ /* 0x000fe20000724270 */
[-C--:B0-----:R-:W-:Y:S02]  /*2320*/  IMAD R12, R15, R4.reuse, RZ ;  /* 0x000000040f0c7224 */ /* 0x081fe400078e02ff */
[----:B------:R-:W-:-:S04]  /*2330*/  IMAD.WIDE.U32 R130, R7, R4, R10 ;  /* 0x0000000407827225 */ /* 0x000fc800078e000a */
[----:B------:R-:W-:-:S04]  /*2340*/  IMAD R11, R7, R5, R12 ;  /* 0x00000005070b7224 */ /* 0x000fc800078e020c */
[----:B------:R-:W-:Y:S01]  /*2350*/  IMAD.IADD R135, R131, 0x1, R11 ;  /* 0x0000000183877824 */ /* 0x000fe200078e020b */
[----:B------:R-:W-:Y:S06]  /*2360*/  @!P2 BRA `(.L_x_30) ;  /* 0x0000004400e4a947 */ /* 0x000fec0003800000 */
[----:B------:R-:W0:Y:S01]  /*2370*/  LDC.64 R20, c[0x0][0x5b8] ;  /* 0x00016e00ff147b82 */ /* 0x000e220000000a00 */
[----:B------:R-:W-:-:S07]  /*2380*/  ULDC.64 UR4, c[0x0][0x5c0] ;  /* 0x0001700000047ab9 */ /* 0x000fce0000000a00 */
[----:B------:R-:W1:Y:S08]  /*2390*/  LDC.64 R122, c[0x0][0x5b0] ;  /* 0x00016c00ff7a7b82 */ /* 0x000e700000000a00 */
[----:B------:R-:W2:Y:S01]  /*23a0*/  LDC.64 R12, c[0x0][0x5a8] ;  /* 0x00016a00ff0c7b82 */ /* 0x000ea20000000a00 */
[-C--:B0-----:R-:W-:Y:S02]  /*23b0*/  IMAD R10, R125, R20.reuse, RZ ;  /* 0x000000147d0a7224 */ /* 0x081fe400078e02ff */
[----:B------:R-:W-:-:S04]  /*23c0*/  IMAD.WIDE.U32 R124, R23, R20, R8 ;  /* 0x00000014177c7225 */ /* 0x000fc800078e0008 */
[----:B------:R-:W-:Y:S02]  /*23d0*/  IMAD R21, R23, R21, R10 ;  /* 0x0000001517157224 */ /* 0x000fe400078e020a */
[-C--:B-1----:R-:W-:Y:S02]  /*23e0*/  IMAD R14, R15, R122.reuse, RZ ;  /* 0x0000007a0f0e7224 */ /* 0x082fe400078e02ff */
[----:B------:R-:W-:Y:S02]  /*23f0*/  IMAD.IADD R127, R125, 0x1, R21 ;  /* 0x000000017d7f7824 */ /* 0x000fe400078e0215 */
[----:B------:R-:W-:Y:S02]  /*2400*/  IMAD.MOV.U32 R126, RZ, RZ, R124 ;  /* 0x000000ffff7e7224 */ /* 0x000fe400078e007c */
[C---:B------:R-:W-:Y:S02]  /*2410*/  IMAD R131, R7.reuse, R123, R14 ;  /* 0x0000007b07837224 */ /* 0x040fe400078e020e */
[----:B------:R-:W-:-:S04]  /*2420*/  IMAD.WIDE.U32 R10, R7, R122, R126 ;  /* 0x0000007a070a7225 */ /* 0x000fc800078e007e */
[----:B------:R-:W-:Y:S01]  /*2430*/  IMAD.IADD R11, R11, 0x1, R131 ;  /* 0x000000010b0b7824 */ /* 0x000fe200078e0283 */
[----:B--2---:R-:W-:-:S04]  /*2440*/  LEA R14, P2, R10, R12, 0x1 ;  /* 0x0000000c0a0e7211 */ /* 0x004fc800078408ff */
[----:B------:R-:W-:-:S05]  /*2450*/  LEA.HI.X R15, R10, R13, R11, 0x1, P2 ;  /* 0x0000000d0a0f7211 */ /* 0x000fca00010f0c0b */
[----:B------:R0:W2:Y:S01]  /*2460*/  @P1 LDG.E.LTC128B.U16 R133, desc[UR36][R14.64] ;  /* 0x000000240e851981 */ /* 0x0000a2000c1e1520 */
[----:B------:R-:W-:Y:S01]  /*2470*/  ISETP.GT.AND P3, PT, R3, 0x1, PT ;  /* 0x000000010300780c */ /* 0x000fe20003f64270 */
[----:B------:R-:W-:Y:S01]  /*2480*/  IMAD.WIDE.U32 R128, R7, R122, R8 ;  /* 0x0000007a07807225 */ /* 0x000fe200078e0008 */
[----:B------:R-:W-:Y:S03]  /*2490*/  BSSY B1, `(.L_x_31) ;  /* 0x0000012000017945 */ /* 0x000fe60003800000 */
[----:B------:R-:W-:Y:S02]  /*24a0*/  IMAD.IADD R129, R131, 0x1, R129 ;  /* 0x0000000183817824 */ /* 0x000fe400078e0281 */
[----:B------:R-:W-:-:S04]  /*24b0*/  IMAD.WIDE.U32 R128, R23, R20, R128 ;  /* 0x0000001417807225 */ /* 0x000fc800078e0080 */
[----:B0-----:R-:W-:Y:S01]  /*24c0*/  IMAD.IADD R15, R21, 0x1, R129 ;  /* 0x00000001150f7824 */ /* 0x001fe200078e0281 */
[----:B------:R-:W-:Y:S02]  /*24d0*/  LEA R14, P4, R128, R12, 0x1 ;  /* 0x0000000c800e7211 */ /* 0x000fe400078808ff */
[----:B------:R-:W-:Y:S02]  /*24e0*/  SHF.L.U64.HI R129, R122, 0x3, R123 ;  /* 0x000000037a817819 */ /* 0x000fe4000001027b */
[----:B------:R-:W-:Y:S01]  /*24f0*/  LEA.HI.X R15, R128, R13, R15, 0x1, P4 ;  /* 0x0000000d800f7211 */ /* 0x000fe200020f0c0f */
[----:B------:R-:W-:Y:S02]  /*2500*/  IMAD.SHL.U32 R128, R122, 0x8, RZ ;  /* 0x000000087a807824 */ /* 0x000fe400078e00ff */
[----:B--2---:R-:W-:-:S04]  /*2510*/  IMAD.U32 R10, R133, 0x10000, RZ ;  /* 0x00010000850a7824 */ /* 0x004fc800078e00ff */
[----:B------:R-:W-:Y:S01]  /*2520*/  FMUL R11, R10, R121 ;  /* 0x000000790a0b7220 */ /* 0x000fe20000400000 */
[----:B------:R-:W-:-:S03]  /*2530*/  LEA R10, P2, R130, UR4, 0x1 ;  /* 0x00000004820a7c11 */ /* 0x000fc6000f8408ff */
[----:B------:R-:W-:Y:S01]  /*2540*/  FFMA R112, R112, R120, R11 ;  /* 0x0000007870707223 */ /* 0x000fe2000000000b */
[----:B------:R-:W-:Y:S02]  /*2550*/  LEA.HI.X R11, R130, UR5, R135, 0x1, P2 ;  /* 0x00000005820b7c11 */ /* 0x000fe400090f0c87 */
[----:B------:R-:W-:Y:S02]  /*2560*/  ISETP.GT.AND P2, PT, R0, RZ, P3 ;  /* 0x000000ff0000720c */ /* 0x000fe40001f44270 */
[----:B------:R-:W-:-:S05]  /*2570*/  F2FP.BF16.F32.PACK_AB R112, RZ, R112 ;  /* 0x00000070ff70723e */ /* 0x000fca00000010ff */
[----:B------:R0:W-:Y:S06]  /*2580*/  @P1 STG.E.U16 desc[UR36][R10.64], R112 ;  /* 0x000000700a001986 */ /* 0x0001ec000c101524 */
[----:B------:R-:W-:Y:S05]  /*2590*/  @!P2 BRA `(.L_x_32) ;  /* 0x000000000004a947 */ /* 0x000fea0003800000 */
[----:B------:R1:W5:Y:S02]  /*25a0*/  LDG.E.LTC128B.U16 R133, desc[UR36][R14.64+0x2] ;  /* 0x000002240e857981 */ /* 0x000364000c1e1520 */
.L_x_32:
[----:B------:R-:W-:Y:S05]  /*25b0*/  BSYNC B1 ;  /* 0x0000000000017941 */ /* 0x000fea0003800000 */
.L_x_31:
[----:B0----5:R-:W-:Y:S01]  /*25c0*/  IMAD.U32 R112, R133, 0x10000, RZ ;  /* 0x0001000085707824 */ /* 0x021fe200078e00ff */
[----:B------:R-:W-:Y:S01]  /*25d0*/  ISETP.GT.AND P1, PT, R0, 0x8, P0 ;  /* 0x000000080000780c */ /* 0x000fe20000724270 */
[----:B------:R-:W-:-:S04]  /*25e0*/  IMAD.WIDE.U32 R138, R7, R122, R128 ;  /* 0x0000007a078a7225 */ /* 0x000fc800078e0080 */
[----:B------:R-:W-:Y:S01]  /*25f0*/  FMUL R112, R112, R121 ;  /* 0x0000007970707220 */ /* 0x000fe20000400000 */
[----:B------:R-:W-:Y:S01]  /*2600*/  IMAD.IADD R143, R131, 0x1, R139 ;  /* 0x00000001838f7824 */ /* 0x000fe200078e028b */
[----:B------:R-:W-:Y:S02]  /*2610*/  IADD3 R130, P4, R124, R138, RZ ;  /* 0x0000008a7c827210 */ /* 0x000fe40007f9e0ff */
[----:B------:R-:W-:-:S03]  /*2620*/  FFMA R113, R113, R120, R112 ;  /* 0x0000007871717223 */ /* 0x000fc60000000070 */
[----:B------:R-:W-:Y:S01]  /*2630*/  IMAD.X R134, R143, 0x1, R127, P4 ;  /* 0x000000018f867824 */ /* 0x000fe200020e067f */
[C---:B------:R-:W-:Y:S02]  /*2640*/  LEA R112, P4, R130.reuse, R12, 0x1 ;  /* 0x0000000c82707211 */ /* 0x040fe400078808ff */
[----:B------:R-:W-:Y:S02]  /*2650*/  F2FP.BF16.F32.PACK_AB R135, RZ, R113 ;  /* 0x00000071ff87723e */ /* 0x000fe400000010ff */
[--C-:B------:R-:W-:Y:S02]  /*2660*/  LEA.HI.X R113, R130, R13, R134.reuse, 0x1, P4 ;  /* 0x0000000d82717211 */ /* 0x100fe400020f0c86 */
[----:B------:R-:W-:Y:S02]  /*2670*/  PRMT R137, R135, 0x7610, R137 ;  /* 0x0000761087897816 */ /* 0x000fe40000000089 */
[----:B------:R-:W-:-:S03]  /*2680*/  PRMT R134, R133, 0x7610, R134 ;  /* 0x0000761085867816 */ /* 0x000fc60000000086 */
[----:B------:R0:W-:Y:S04]  /*2690*/  @P2 STG.E.U16 desc[UR36][R10.64+0x2], R137 ;  /* 0x000002890a002986 */ /* 0x0001e8000c101524 */
[----:B------:R2:W3:Y:S01]  /*26a0*/  @P1 LDG.E.LTC128B.U16 R134, desc[UR36][R112.64] ;  /* 0x0000002470861981 */ /* 0x0004e2000c1e1520 */
[----:B------:R-:W-:Y:S01]  /*26b0*/  IMAD.SHL.U32 R133, R4, 0x10, RZ ;  /* 0x0000001004857824 */ /* 0x000fe200078e00ff */
[----:B------:R-:W-:Y:S01]  /*26c0*/  IADD3 R140, P2, R8, R138, RZ ;  /* 0x0000008a088c7210 */ /* 0x000fe20007f5e0ff */
[----:B------:R-:W-:Y:S03]  /*26d0*/  BSSY B1, `(.L_x_33) ;  /* 0x0000011000017945 */ /* 0x000fe60003800000 */
[----:B------:R-:W-:Y:S01]  /*26e0*/  IADD3 R136, P4, R133, R10, RZ ;  /* 0x0000000a85887210 */ /* 0x000fe20007f9e0ff */
[----:B------:R-:W-:Y:S01]  /*26f0*/  IMAD.X R141, R9, 0x1, R143, P2 ;  /* 0x00000001098d7824 */ /* 0x000fe200010e068f */
[----:B------:R-:W-:Y:S01]  /*2700*/  ISETP.GT.AND P2, PT, R0, 0x8, P3 ;  /* 0x000000080000780c */ /* 0x000fe20001f44270 */
[----:B------:R-:W-:-:S03]  /*2710*/  IMAD.WIDE.U32 R140, R23, R20, R140 ;  /* 0x00000014178c7225 */ /* 0x000fc600078e008c */
[----:B--2---:R-:W-:Y:S01]  /*2720*/  LEA R112, P5, R140, R12, 0x1 ;  /* 0x0000000c8c707211 */ /* 0x004fe200078a08ff */
[----:B---3--:R-:W-:-:S04]  /*2730*/  IMAD.U32 R130, R134, 0x10000, RZ ;  /* 0x0001000086827824 */ /* 0x008fc800078e00ff */
[----:B------:R-:W-:Y:S01]  /*2740*/  FMUL R135, R130, R121 ;  /* 0x0000007982877220 */ /* 0x000fe20000400000 */
[----:B------:R-:W-:-:S03]  /*2750*/  IMAD.IADD R130, R21, 0x1, R141 ;  /* 0x0000000115827824 */ /* 0x000fc600078e028d */
[----:B------:R-:W-:Y:S01]  /*2760*/  FFMA R114, R114, R120, R135 ;  /* 0x0000007872727223 */ /* 0x000fe20000000087 */
[----:B------:R-:W-:Y:S02]  /*2770*/  SHF.L.U64.HI R135, R4, 0x4, R5 ;  /* 0x0000000404877819 */ /* 0x000fe40000010205 */
[----:B------:R-:W-:Y:S02]  /*2780*/  LEA.HI.X R113, R140, R13, R130, 0x1, P5 ;  /* 0x0000000d8c717211 */ /* 0x000fe400028f0c82 */
[----:B------:R-:W-:Y:S01]  /*2790*/  F2FP.BF16.F32.PACK_AB R114, RZ, R114 ;  /* 0x00000072ff72723e */ /* 0x000fe200000010ff */
[----:B0-----:R-:W-:-:S05]  /*27a0*/  IMAD.X R137, R135, 0x1, R11, P4 ;  /* 0x0000000187897824 */ /* 0x001fca00020e060b */
[----:B------:R0:W-:Y:S01]  /*27b0*/  @P1 STG.E.U16 desc[UR36][R136.64], R114 ;  /* 0x0000007288001986 */ /* 0x0001e2000c101524 */
[----:B------:R-:W-:Y:S05]  /*27c0*/  @!P2 BRA `(.L_x_34) ;  /* 0x000000000004a947 */ /* 0x000fea0003800000 */
[----:B------:R2:W5:Y:S02]  /*27d0*/  LDG.E.LTC128B.U16 R134, desc[UR36][R112.64+0x2] ;  /* 0x0000022470867981 */ /* 0x000564000c1e1520 */
.L_x_34:
[----:B------:R-:W-:Y:S05]  /*27e0*/  BSYNC B1 ;  /* 0x0000000000017941 */ /* 0x000fea0003800000 */
.L_x_33:
[----:B0----5:R-:W-:Y:S01]  /*27f0*/  IMAD.U32 R114, R134, 0x10000, RZ ;  /* 0x0001000086727824 */ /* 0x021fe200078e00ff */
[----:B------:R-:W-:Y:S01]  /*2800*/  ISETP.GT.AND P1, PT, R3, 0x8, PT ;  /* 0x000000080300780c */ /* 0x000fe20003f24270 */
[----:B------:R-:W-:Y:S02]  /*2810*/  BSSY B1, `(.L_x_35) ;  /* 0x000000b000017945 */ /* 0x000fe40003800000 */
[----:B------:R-:W-:Y:S01]  /*2820*/  FMUL R114, R114, R121 ;  /* 0x0000007972727220 */ /* 0x000fe20000400000 */
[----:B------:R-:W-:-:S03]  /*2830*/  ISETP.GT.AND P4, PT, R0, RZ, P1 ;  /* 0x000000ff0000720c */ /* 0x000fc60000f84270 */
[----:B------:R-:W-:Y:S01]  /*2840*/  FFMA R114, R115, R120, R114 ;  /* 0x0000007873727223 */ /* 0x000fe20000000072 */
[----:B------:R-:W-:-:S04]  /*2850*/  IMAD.MOV.U32 R115, RZ, RZ, R137 ;  /* 0x000000ffff737224 */ /* 0x000fc800078e0089 */
[----:B------:R-:W-:-:S04]  /*2860*/  F2FP.BF16.F32.PACK_AB R114, RZ, R114 ;  /* 0x00000072ff72723e */ /* 0x000fc800000010ff */
[----:B------:R-:W-:Y:S01]  /*2870*/  PRMT R130, R114, 0x7610, R130 ;  /* 0x0000761072827816 */ /* 0x000fe20000000082 */
[----:B------:R-:W-:-:S05]  /*2880*/  IMAD.MOV.U32 R114, RZ, RZ, R136 ;  /* 0x000000ffff727224 */ /* 0x000fca00078e0088 */
[----:B------:R0:W-:Y:S01]  /*2890*/  @P2 STG.E.U16 desc[UR36][R114.64+0x2], R130 ;  /* 0x0000028272002986 */ /* 0x0001e2000c101524 */
[----:B------:R-:W-:Y:S05]  /*28a0*/  @!P4 BRA `(.L_x_36) ;  /* 0x000000000004c947 */ /* 0x000fea0003800000 */
[----:B------:R3:W5:Y:S02]  /*28b0*/  LDG.E.LTC128B.U16 R134, desc[UR36][R14.64+0x10] ;  /* 0x000010240e867981 */ /* 0x000764000c1e1520 */
.L_x_36:
[----:B------:R-:W-:Y:S05]  /*28c0*/  BSYNC B1 ;  /* 0x0000000000017941 */ /* 0x000fea0003800000 */
.L_x_35:
[----:B0----5:R-:W-:Y:S01]  /*28d0*/  IMAD.U32 R130, R134, 0x10000, RZ ;  /* 0x0001000086827824 */ /* 0x021fe200078e00ff */
[----:B------:R-:W-:Y:S01]  /*28e0*/  ISETP.GT.AND P2, PT, R3, 0x9, PT ;  /* 0x000000090300780c */ /* 0x000fe20003f44270 */
[----:B------:R-:W-:Y:S02]  /*28f0*/  BSSY B1, `(.L_x_37) ;  /* 0x0000008000017945 */ /* 0x000fe40003800000 */
[----:B------:R-:W-:Y:S01]  /*2900*/  FMUL R141, R130, R121 ;  /* 0x00000079828d7220 */ /* 0x000fe20000400000 */
[----:B------:R-:W-:-:S03]  /*2910*/  ISETP.GT.AND P5, PT, R0, RZ, P2 ;  /* 0x000000ff0000720c */ /* 0x000fc600017a4270 */
[----:B------:R-:W-:-:S05]  /*2920*/  FFMA R141, R116, R120, R141 ;  /* 0x00000078748d7223 */ /* 0x000fca000000008d */
[----:B------:R-:W-:-:S05]  /*2930*/  F2FP.BF16.F32.PACK_AB R141, RZ, R141 ;  /* 0x0000008dff8d723e */ /* 0x000fca00000010ff */
[----:B------:R0:W-:Y:S01]  /*2940*/  @P4 STG.E.U16 desc[UR36][R10.64+0x10], R141 ;  /* 0x0000108d0a004986 */ /* 0x0001e2000c101524 */
[----:B------:R-:W-:Y:S05]  /*2950*/  @!P5 BRA `(.L_x_38) ;  /* 0x000000000004d947 */ /* 0x000fea0003800000 */
[----:B------:R4:W5:Y:S02]  /*2960*/  LDG.E.LTC128B.U16 R134, desc[UR36][R14.64+0x12] ;  /* 0x000012240e867981 */ /* 0x000964000c1e1520 */
.L_x_38:
[----:B------:R-:W-:Y:S05]  /*2970*/  BSYNC B1 ;  /* 0x0000000000017941 */ /* 0x000fea0003800000 */
.L_x_37:
[----:B-----5:R-:W-:Y:S01]  /*2980*/  IMAD.U32 R116, R134, 0x10000, RZ ;  /* 0x0001000086747824 */ /* 0x020fe200078e00ff */
[----:B------:R-:W-:Y:S01]  /*2990*/  ISETP.GT.AND P4, PT, R0, 0x8, P1 ;  /* 0x000000080000780c */ /* 0x000fe20000f84270 */
[----:B------:R-:W-:Y:S02]  /*29a0*/  BSSY B1, `(.L_x_39) ;  /* 0x0000007000017945 */ /* 0x000fe40003800000 */
[----:B------:R-:W-:-:S04]  /*29b0*/  FMUL R116, R116, R121 ;  /* 0x0000007974747220 */ /* 0x000fc80000400000 */
[----:B------:R-:W-:-:S05]  /*29c0*/  FFMA R116, R117, R120, R116 ;  /* 0x0000007875747223 */ /* 0x000fca0000000074 */
[----:B------:R-:W-:-:S05]  /*29d0*/  F2FP.BF16.F32.PACK_AB R116, RZ, R116 ;  /* 0x00000074ff74723e */ /* 0x000fca00000010ff */
[----:B------:R0:W-:Y:S01]  /*29e0*/  @P5 STG.E.U16 desc[UR36][R10.64+0x12], R116 ;  /* 0x000012740a005986 */ /* 0x0001e2000c101524 */
[----:B------:R-:W-:Y:S05]  /*29f0*/  @!P4 BRA `(.L_x_40) ;  /* 0x000000000004c947 */ /* 0x000fea0003800000 */
[----:B------:R0:W5:Y:S02]  /*2a00*/  LDG.E.LTC128B.U16 R134, desc[UR36][R112.64+0x10] ;  /* 0x0000102470867981 */ /* 0x000164000c1e1520 */
.L_x_40:
[----:B------:R-:W-:Y:S05]  /*2a10*/  BSYNC B1 ;  /* 0x0000000000017941 */ /* 0x000fea0003800000 */
.L_x_39:
[----:B0----5:R-:W-:Y:S01]  /*2a20*/  IMAD.U32 R116, R134, 0x10000, RZ ;  /* 0x0001000086747824 */ /* 0x021fe200078e00ff */
[----:B------:R-:W-:Y:S01]  /*2a30*/  ISETP.GT.AND P5, PT, R0, 0x8, P2 ;  /* 0x000000080000780c */ /* 0x000fe200017a4270 */
[----:B------:R-:W-:Y:S01]  /*2a40*/  IMAD.MOV.U32 R139, RZ, RZ, R143 ;  /* 0x000000ffff8b7224 */ /* 0x000fe200078e008f */
[----:B------:R-:W-:Y:S01]  /*2a50*/  BSSY B1, `(.L_x_41) ;  /* 0x000000c000017945 */ /* 0x000fe20003800000 */
[----:B------:R-:W-:Y:S01]  /*2a60*/  FMUL R117, R116, R121 ;  /* 0x0000007974757220 */ /* 0x000fe20000400000 */
[----:B------:R-:W-:Y:S02]  /*2a70*/  IMAD R123, R123, 0x78, RZ ;  /* 0x000000787b7b7824 */ /* 0x000fe400078e02ff */
[----:B------:R-:W-:-:S04]  /*2a80*/  IMAD.WIDE.U32 R142, R122, 0x78, R138 ;  /* 0x000000787a8e7825 */ /* 0x000fc800078e008a */
[----:B------:R-:W-:Y:S01]  /*2a90*/  FFMA R117, R118, R120, R117 ;  /* 0x0000007876757223 */ /* 0x000fe20000000075 */
[----:B------:R-:W-:-:S04]  /*2aa0*/  IMAD.IADD R149, R143, 0x1, R123 ;  /* 0x000000018f957824 */ /* 0x000fc800078e027b */
[----:B------:R-:W-:-:S04]  /*2ab0*/  F2FP.BF16.F32.PACK_AB R117, RZ, R117 ;  /* 0x00000075ff75723e */ /* 0x000fc800000010ff */
[----:B------:R-:W-:-:S05]  /*2ac0*/  PRMT R116, R117, 0x7610, R116 ;  /* 0x0000761075747816 */ /* 0x000fca0000000074 */
[----:B------:R0:W-:Y:S01]  /*2ad0*/  @P4 STG.E.U16 desc[UR36][R136.64+0x10], R116 ;  /* 0x0000107488004986 */ /* 0x0001e2000c101524 */
[----:B------:R-:W-:Y:S01]  /*2ae0*/  IADD3 R117, P4, R124, R142, RZ ;  /* 0x0000008e7c757210 */ /* 0x000fe20007f9e0ff */
[----:B------:R-:W-:-:S12]  /*2af0*/  @!P5 BRA `(.L_x_42) ;  /* 0x000000000004d947 */ /* 0x000fd80003800000 */
[----:B------:R0:W5:Y:S02]  /*2b00*/  LDG.E.LTC128B.U16 R134, desc[UR36][R112.64+0x12] ;  /* 0x0000122470867981 */ /* 0x000164000c1e1520 */
.L_x_42:
[----:B------:R-:W-:Y:S05]  /*2b10*/  BSYNC B1 ;  /* 0x0000000000017941 */ /* 0x000fea0003800000 */
.L_x_41:
[----:B-----5:R-:W-:Y:S02]  /*2b20*/  IMAD.U32 R118, R134, 0x10000, RZ ;  /* 0x0001000086767824 */ /* 0x020fe400078e00ff */
[----:B------:R-:W-:Y:S01]  /*2b30*/  IMAD.X R130, R149, 0x1, R127, P4 ;  /* 0x0000000195827824 */ /* 0x000fe200020e067f */
[----:B0-----:R-:W-:Y:S01]  /*2b40*/  LEA R116, P4, R117, R12, 0x1 ;  /* 0x0000000c75747211 */ /* 0x001fe200078808ff */
[----:B------:R-:W-:-:S03]  /*2b50*/  FMUL R118, R118, R121 ;  /* 0x0000007976767220 */ /* 0x000fc60000400000 */
[----:B------:R-:W-:Y:S01]  /*2b60*/  LEA.HI.X R117, R117, R13, R130, 0x1, P4 ;  /* 0x0000000d75757211 */ /* 0x000fe200020f0c82 */
[----:B------:R-:W-:Y:S01]  /*2b70*/  FFMA R118, R119, R120, R118 ;  /* 0x0000007877767223 */ /* 0x000fe20000000076 */
[----:B------:R-:W-:-:S04]  /*2b80*/  ISETP.GT.AND P4, PT, R0, 0x80, P0 ;  /* 0x000000800000780c */ /* 0x000fc80000784270 */
[----:B------:R-:W-:-:S04]  /*2b90*/  F2FP.BF16.F32.PACK_AB R118, RZ, R118 ;  /* 0x00000076ff76723e */ /* 0x000fc800000010ff */
[----:B------:R-:W-:-:S05]  /*2ba0*/  PRMT R119, R118, 0x7610, R119 ;  /* 0x0000761076777816 */ /* 0x000fca0000000077 */
[----:B------:R0:W-:Y:S04]  /*2bb0*/  @P5 STG.E.U16 desc[UR36][R136.64+0x12], R119 ;  /* 0x0000127788005986 */ /* 0x0001e8000c101524 */
[----:B------:R1:W2:Y:S01]  /*2bc0*/  @P4 LDG.E.LTC128B.U16 R134, desc[UR36][R116.64] ;  /* 0x0000002474864981 */ /* 0x0002a2000c1e1520 */
[----:B------:R-:W-:Y:S01]  /*2bd0*/  IMAD.WIDE.U32 R140, R122, 0x78, R128 ;  /* 0x000000787a8c7825 */ /* 0x000fe200078e0080 */
[----:B------:R-:W-:Y:S03]  /*2be0*/  BSSY B1, `(.L_x_43) ;  /* 0x0000016000017945 */ /* 0x000fe60003800000 */
[----:B------:R-:W-:Y:S02]  /*2bf0*/  IMAD.IADD R139, R123, 0x1, R141 ;  /* 0x000000017b8b7824 */ /* 0x000fe400078e028d */
[----:B------:R-:W-:-:S02]  /*2c00*/  IMAD.MOV.U32 R138, RZ, RZ, R140 ;  /* 0x000000ffff8a7224 */ /* 0x000fc400078e008c */
[----:B------:R-:W-:Y:S02]  /*2c10*/  IMAD R151, R5, 0xf0, RZ ;  /* 0x000000f005977824 */ /* 0x000fe400078e02ff */
[----:B0-----:R-:W-:-:S03]  /*2c20*/  IMAD.WIDE.U32 R118, R7, R122, R138 ;  /* 0x0000007a07767225 */ /* 0x001fc600078e008a */
[----:B------:R-:W-:-:S04]  /*2c30*/  IADD3 R118, P5, R8, R118, RZ ;  /* 0x0000007608767210 */ /* 0x000fc80007fbe0ff */
[----:B------:R-:W-:-:S03]  /*2c40*/  IADD3.X R119, R9, R131, R119, P5, !PT ;  /* 0x0000008309777210 */ /* 0x000fc60002ffe477 */
[----:B------:R-:W-:-:S04]  /*2c50*/  IMAD.WIDE.U32 R118, R23, R20, R118 ;  /* 0x0000001417767225 */ /* 0x000fc800078e0076 */
[----:B------:R-:W-:Y:S01]  /*2c60*/  IMAD.IADD R119, R21, 0x1, R119 ;  /* 0x0000000115777824 */ /* 0x000fe200078e0277 */
[----:B-1----:R-:W-:-:S04]  /*2c70*/  LEA R116, P5, R118, R12, 0x1 ;  /* 0x0000000c76747211 */ /* 0x002fc800078a08ff */
[----:B------:R-:W-:Y:S02]  /*2c80*/  LEA.HI.X R117, R118, R13, R119, 0x1, P5 ;  /* 0x0000000d76757211 */ /* 0x000fe400028f0c77 */
[----:B------:R-:W-:Y:S01]  /*2c90*/  ISETP.GT.AND P5, PT, R0, 0x80, P3 ;  /* 0x000000800000780c */ /* 0x000fe20001fa4270 */
[----:B--2---:R-:W-:-:S04]  /*2ca0*/  IMAD.U32 R130, R134, 0x10000, RZ ;  /* 0x0001000086827824 */ /* 0x004fc800078e00ff */
[----:B------:R-:W-:-:S04]  /*2cb0*/  FMUL R145, R130, R121 ;  /* 0x0000007982917220 */ /* 0x000fc80000400000 */
[----:B------:R-:W-:Y:S01]  /*2cc0*/  FFMA R104, R104, R120, R145 ;  /* 0x0000007868687223 */ /* 0x000fe20000000091 */
[----:B------:R-:W-:-:S04]  /*2cd0*/  IMAD.WIDE.U32 R144, R4, 0xf0, R136 ;  /* 0x000000f004907825 */ /* 0x000fc800078e0088 */
[----:B------:R-:W-:Y:S01]  /*2ce0*/  F2FP.BF16.F32.PACK_AB R104, RZ, R104 ;  /* 0x00000068ff68723e */ /* 0x000fe200000010ff */
[----:B------:R-:W-:Y:S02]  /*2cf0*/  IMAD.IADD R147, R145, 0x1, R151 ;  /* 0x0000000191937824 */ /* 0x000fe400078e0297 */
[----:B------:R-:W-:-:S05]  /*2d00*/  @P4 IMAD.MOV.U32 R146, RZ, RZ, R144 ;  /* 0x000000ffff924224 */ /* 0x000fca00078e0090 */
[----:B------:R0:W-:Y:S01]  /*2d10*/  @P4 STG.E.U16 desc[UR36][R146.64], R104 ;  /* 0x0000006892004986 */ /* 0x0001e2000c101524 */
[----:B------:R-:W-:Y:S05]  /*2d20*/  @!P5 BRA `(.L_x_44) ;  /* 0x000000000004d947 */ /* 0x000fea0003800000 */
[----:B------:R1:W5:Y:S02]  /*2d30*/  LDG.E.LTC128B.U16 R134, desc[UR36][R116.64+0x2] ;  /* 0x0000022474867981 */ /* 0x000364000c1e1520 */
.L_x_44:
[----:B------:R-:W-:Y:S05]  /*2d40*/  BSYNC B1 ;  /* 0x0000000000017941 */ /* 0x000fea0003800000 */
.L_x_43:
[----:B0----5:R-:W-:Y:S01]  /*2d50*/  IMAD.U32 R104, R134, 0x10000, RZ ;  /* 0x0001000086687824 */ /* 0x021fe200078e00ff */
[----:B------:R-:W-:Y:S01]  /*2d60*/  IADD3 R142, P4, R128, R142, RZ ;  /* 0x0000008e808e7210 */ /* 0x000fe20007f9e0ff */
[----:B------:R-:W-:Y:S01]  /*2d70*/  IMAD.WIDE.U32 R136, R4, 0xf0, R114 ;  /* 0x000000f004887825 */ /* 0x000fe200078e0072 */
[----:B------:R-:W-:Y:S03]  /*2d80*/  BSSY B1, `(.L_x_45) ;  /* 0x0000015000017945 */ /* 0x000fe60003800000 */
[----:B------:R-:W-:Y:S01]  /*2d90*/  FMUL R104, R104, R121 ;  /* 0x0000007968687220 */ /* 0x000fe20000400000 */
[----:B------:R-:W-:Y:S01]  /*2da0*/  IMAD.X R143, R149, 0x1, R129, P4 ;  /* 0x00000001958f7824 */ /* 0x000fe200020e0681 */
[----:B------:R-:W-:Y:S02]  /*2db0*/  IADD3 R140, P4, R128, R140, RZ ;  /* 0x0000008c808c7210 */ /* 0x000fe40007f9e0ff */
[----:B------:R-:W-:Y:S01]  /*2dc0*/  FFMA R104, R105, R120, R104 ;  /* 0x0000007869687223 */ /* 0x000fe20000000068 */
[----:B------:R-:W-:-:S02]  /*2dd0*/  IMAD.IADD R105, R151, 0x1, R137 ;  /* 0x0000000197697824 */ /* 0x000fc400078e0289 */
[----:B------:R-:W-:Y:S02]  /*2de0*/  IMAD.X R141, R139, 0x1, R129, P4 ;  /* 0x000000018b8d7824 */ /* 0x000fe400020e0681 */
[----:B------:R-:W-:Y:S02]  /*2df0*/  F2FP.BF16.F32.PACK_AB R130, RZ, R104 ;  /* 0x00000068ff82723e */ /* 0x000fe400000010ff */
[----:B------:R-:W-:Y:S01]  /*2e00*/  IADD3 R104, P4, R142, R124, RZ ;  /* 0x0000007c8e687210 */ /* 0x000fe20007f9e0ff */
[----:B------:R-:W-:-:S04]  /*2e10*/  IMAD.WIDE.U32 R148, R7, R122, R140 ;  /* 0x0000007a07947225 */ /* 0x000fc800078e008c */
[----:B------:R-:W-:Y:S01]  /*2e20*/  IMAD.X R119, R143, 0x1, R127, P4 ;  /* 0x000000018f777824 */ /* 0x000fe200020e067f */
[----:B------:R-:W-:-:S04]  /*2e30*/  LEA R118, P4, R104, R12, 0x1 ;  /* 0x0000000c68767211 */ /* 0x000fc800078808ff */
[----:B------:R-:W-:Y:S01]  /*2e40*/  LEA.HI.X R119, R104, R13, R119, 0x1, P4 ;  /* 0x0000000d68777211 */ /* 0x000fe200020f0c77 */
[----:B------:R-:W-:Y:S01]  /*2e50*/  IMAD.MOV.U32 R104, RZ, RZ, R136 ;  /* 0x000000ffff687224 */ /* 0x000fe200078e0088 */
[----:B------:R-:W-:-:S04]  /*2e60*/  IADD3 R148, P4, R8, R148, RZ ;  /* 0x0000009408947210 */ /* 0x000fc80007f9e0ff */
[----:B------:R0:W-:Y:S01]  /*2e70*/  @P5 STG.E.U16 desc[UR36][R104.64+0x2], R130 ;  /* 0x0000028268005986 */ /* 0x0001e2000c101524 */
[----:B------:R-:W-:Y:S02]  /*2e80*/  ISETP.GT.AND P5, PT, R0, 0x88, P0 ;  /* 0x000000880000780c */ /* 0x000fe400007a4270 */
[----:B------:R-:W-:-:S03]  /*2e90*/  IADD3.X R149, R9, R131, R149, P4, !PT ;  /* 0x0000008309957210 */ /* 0x000fc600027fe495 */
[----:B------:R-:W-:-:S08]  /*2ea0*/  IMAD.WIDE.U32 R148, R23, R20, R148 ;  /* 0x0000001417947225 */ /* 0x000fd000078e0094 */
[----:B0-----:R-:W-:Y:S05]  /*2eb0*/  @!P5 BRA `(.L_x_46) ;  /* 0x000000000004d947 */ /* 0x001fea0003800000 */
[----:B------:R0:W5:Y:S02]  /*2ec0*/  LDG.E.LTC128B.U16 R134, desc[UR36][R118.64] ;  /* 0x0000002476867981 */ /* 0x000164000c1e1520 */
.L_x_46:
[----:B------:R-:W-:Y:S05]  /*2ed0*/  BSYNC B1 ;  /* 0x0000000000017941 */ /* 0x000fea0003800000 */
.L_x_45:
[----:B0----5:R-:W-:Y:S01]  /*2ee0*/  IMAD.U32 R118, R134, 0x10000, RZ ;  /* 0x0001000086767824 */ /* 0x021fe200078e00ff */
[----:B------:R-:W-:Y:S01]  /*2ef0*/  BSSY B1, `(.L_x_47) ;  /* 0x000000d000017945 */ /* 0x000fe20003800000 */
[----:B------:R-:W-:Y:S02]  /*2f00*/  IMAD.IADD R130, R21, 0x1, R149 ;  /* 0x0000000115827824 */ /* 0x000fe400078e0295 */
[----:B------:R-:W-:Y:S01]  /*2f10*/  FMUL R119, R118, R121 ;  /* 0x0000007976777220 */ /* 0x000fe20000400000 */
[----:B------:R-:W-:-:S03]  /*2f20*/  LEA R118, P4, R148, R12, 0x1 ;  /* 0x0000000c94767211 */ /* 0x000fc600078808ff */
[----:B------:R-:W-:Y:S01]  /*2f30*/  FFMA R106, R106, R120, R119 ;  /* 0x000000786a6a7223 */ /* 0x000fe20000000077 */
[----:B------:R-:W-:Y:S02]  /*2f40*/  LEA.HI.X R119, R148, R13, R130, 0x1, P4 ;  /* 0x0000000d94777211 */ /* 0x000fe400020f0c82 */
[----:B------:R-:W-:Y:S02]  /*2f50*/  IADD3 R148, P4, R133, R144, RZ ;  /* 0x0000009085947210 */ /* 0x000fe40007f9e0ff */
[----:B------:R-:W-:-:S03]  /*2f60*/  F2FP.BF16.F32.PACK_AB R106, RZ, R106 ;  /* 0x0000006aff6a723e */ /* 0x000fc600000010ff */
[----:B------:R-:W-:Y:S01]  /*2f70*/  IMAD.X R149, R147, 0x1, R135, P4 ;  /* 0x0000000193957824 */ /* 0x000fe200020e0687 */
[----:B------:R-:W-:-:S04]  /*2f80*/  ISETP.GT.AND P4, PT, R0, 0x88, P3 ;  /* 0x000000880000780c */ /* 0x000fc80001f84270 */
[----:B------:R0:W-:Y:S09]  /*2f90*/  @P5 STG.E.U16 desc[UR36][R148.64], R106 ;  /* 0x0000006a94005986 */ /* 0x0001f2000c101524 */
[----:B------:R-:W-:Y:S05]  /*2fa0*/  @!P4 BRA `(.L_x_48) ;  /* 0x000000000004c947 */ /* 0x000fea0003800000 */
[----:B------:R2:W5:Y:S02]  /*2fb0*/  LDG.E.LTC128B.U16 R134, desc[UR36][R118.64+0x2] ;  /* 0x0000022476867981 */ /* 0x000564000c1e1520 */
.L_x_48:
[----:B------:R-:W-:Y:S05]  /*2fc0*/  BSYNC B1 ;  /* 0x0000000000017941 */ /* 0x000fea0003800000 */
.L_x_47:
[----:B0----5:R-:W-:Y:S01]  /*2fd0*/  IMAD.U32 R106, R134, 0x10000, RZ ;  /* 0x00010000866a7824 */ /* 0x021fe200078e00ff */
[----:B------:R-:W-:Y:S03]  /*2fe0*/  BSSY B1, `(.L_x_49) ;  /* 0x000000a000017945 */ /* 0x000fe60003800000 */
[----:B------:R-:W-:Y:S01]  /*2ff0*/  FMUL R130, R106, R121 ;  /* 0x000000796a827220 */ /* 0x000fe20000400000 */
[----:B------:R-:W-:-:S03]  /*3000*/  IADD3 R106, P5, R133, R136, RZ ;  /* 0x00000088856a7210 */ /* 0x000fc60007fbe0ff */
[----:B------:R-:W-:Y:S02]  /*3010*/  FFMA R130, R107, R120, R130 ;  /* 0x000000786b827223 */ /* 0x000fe40000000082 */
[----:B------:R-:W-:Y:S01]  /*3020*/  IMAD.X R107, R135, 0x1, R105, P5 ;  /* 0x00000001876b7824 */ /* 0x000fe200028e0669 */
[----:B------:R-:W-:Y:S02]  /*3030*/  ISETP.GT.AND P5, PT, R0, 0x80, P1 ;  /* 0x000000800000780c */ /* 0x000fe40000fa4270 */
[----:B------:R-:W-:-:S05]  /*3040*/  F2FP.BF16.F32.PACK_AB R130, RZ, R130 ;  /* 0x00000082ff82723e */ /* 0x000fca00000010ff */
[----:B------:R0:W-:Y:S06]  /*3050*/  @P4 STG.E.U16 desc[UR36][R106.64+0x2], R130 ;  /* 0x000002826a004986 */ /* 0x0001ec000c101524 */
[----:B------:R-:W-:Y:S05]  /*3060*/  @!P5 BRA `(.L_x_50) ;  /* 0x000000000004d947 */ /* 0x000fea0003800000 */
[----:B------:R0:W5:Y:S02]  /*3070*/  LDG.E.LTC128B.U16 R134, desc[UR36][R116.64+0x10] ;  /* 0x0000102474867981 */ /* 0x000164000c1e1520 */
.L_x_50:
[----:B------:R-:W-:Y:S05]  /*3080*/  BSYNC B1 ;  /* 0x0000000000017941 */ /* 0x000fea0003800000 */
.L_x_49:
[----:B0----5:R-:W-:Y:S01]  /*3090*/  IMAD.U32 R130, R134, 0x10000, RZ ;  /* 0x0001000086827824 */ /* 0x021fe200078e00ff */
[----:B------:R-:W-:Y:S01]  /*30a0*/  ISETP.GT.AND P4, PT, R0, 0x80, P2 ;  /* 0x000000800000780c */ /* 0x000fe20001784270 */
[----:B------:R-:W-:Y:S02]  /*30b0*/  BSSY B1, `(.L_x_51) ;  /* 0x0000009000017945 */ /* 0x000fe40003800000 */
[----:B------:R-:W-:-:S04]  /*30c0*/  FMUL R145, R130, R121 ;  /* 0x0000007982917220 */ /* 0x000fc80000400000 */
[----:B------:R-:W-:-:S05]  /*30d0*/  FFMA R145, R108, R120, R145 ;  /* 0x000000786c917223 */ /* 0x000fca0000000091 */
[----:B------:R-:W-:-:S04]  /*30e0*/  F2FP.BF16.F32.PACK_AB R145, RZ, R145 ;  /* 0x00000091ff91723e */ /* 0x000fc800000010ff */
[----:B------:R-:W-:Y:S01]  /*30f0*/  PRMT R108, R145, 0x7610, R108 ;  /* 0x00007610916c7816 */ /* 0x000fe2000000006c */
[----:B------:R-:W-:-:S05]  /*3100*/  @P5 IMAD.MOV.U32 R145, RZ, RZ, R147 ;  /* 0x000000ffff915224 */ /* 0x000fca00078e0093 */
[----:B------:R0:W-:Y:S01]  /*3110*/  @P5 STG.E.U16 desc[UR36][R144.64+0x10], R108 ;  /* 0x0000106c90005986 */ /* 0x0001e2000c101524 */
[----:B------:R-:W-:Y:S05]  /*3120*/  @!P4 BRA `(.L_x_52) ;  /* 0x000000000004c947 */ /* 0x000fea0003800000 */
[----:B------:R0:W5:Y:S02]  /*3130*/  LDG.E.LTC128B.U16 R134, desc[UR36][R116.64+0x12] ;  /* 0x0000122474867981 */ /* 0x000164000c1e1520 */
.L_x_52:
[----:B------:R-:W-:Y:S05]  /*3140*/  BSYNC B1 ;  /* 0x0000000000017941 */ /* 0x000fea0003800000 */
.L_x_51:
[----:B0----5:R-:W-:Y:S01]  /*3150*/  IMAD.U32 R108, R134, 0x10000, RZ ;  /* 0x00010000866c7824 */ /* 0x021fe200078e00ff */
        /* <DEDUP_REMOVED lines=8> */
.L_x_54:
[----:B------:R-:W-:Y:S05]  /*31e0*/  BSYNC B1 ;  /* 0x0000000000017941 */ /* 0x000fea0003800000 */
.L_x_53:
[----:B0----5:R-:W-:Y:S01]  /*31f0*/  IMAD.U32 R108, R134, 0x10000, RZ ;  /* 0x00010000866c7824 */ /* 0x021fe200078e00ff */
[----:B------:R-:W-:Y:S01]  /*3200*/  ISETP.GT.AND P4, PT, R0, 0x88, P2 ;  /* 0x000000880000780c */ /* 0x000fe20001784270 */
[----:B------:R-:W-:Y:S01]  /*3210*/  IMAD.WIDE.U32 R144, R122, 0x78, R142 ;  /* 0x000000787a907825 */ /* 0x000fe200078e008e */
[----:B------:R-:W-:Y:S03]  /*3220*/  BSSY B1, `(.L_x_55) ;  /* 0x000000a000017945 */ /* 0x000fe60003800000 */
[----:B------:R-:W-:Y:S01]  /*3230*/  FMUL R109, R108, R121 ;  /* 0x000000796c6d7220 */ /* 0x000fe20000400000 */
[----:B------:R-:W-:-:S03]  /*3240*/  IMAD.IADD R147, R123, 0x1, R145 ;  /* 0x000000017b937824 */ /* 0x000fc600078e0291 */
[----:B------:R-:W-:-:S05]  /*3250*/  FFMA R109, R110, R120, R109 ;  /* 0x000000786e6d7223 */ /* 0x000fca000000006d */
[----:B------:R-:W-:-:S04]  /*3260*/  F2FP.BF16.F32.PACK_AB R109, RZ, R109 ;  /* 0x0000006dff6d723e */ /* 0x000fc800000010ff */
[----:B------:R-:W-:-:S05]  /*3270*/  PRMT R108, R109, 0x7610, R108 ;  /* 0x000076106d6c7816 */ /* 0x000fca000000006c */
[----:B------:R0:W-:Y:S01]  /*3280*/  @P5 STG.E.U16 desc[UR36][R148.64+0x10], R108 ;  /* 0x0000106c94005986 */ /* 0x0001e2000c101524 */
[----:B------:R-:W-:Y:S01]  /*3290*/  IADD3 R109, P5, R124, R144, RZ ;  /* 0x000000907c6d7210 */ /* 0x000fe20007fbe0ff */
[----:B------:R-:W-:-:S12]  /*32a0*/  @!P4 BRA `(.L_x_56) ;  /* 0x000000000004c947 */ /* 0x000fd80003800000 */
[----:B------:R0:W5:Y:S02]  /*32b0*/  LDG.E.LTC128B.U16 R134, desc[UR36][R118.64+0x12] ;  /* 0x0000122476867981 */ /* 0x000164000c1e1520 */
.L_x_56:
[----:B------:R-:W-:Y:S05]  /*32c0*/  BSYNC B1 ;  /* 0x0000000000017941 */ /* 0x000fea0003800000 */
.L_x_55:
        /* <DEDUP_REMOVED lines=12> */
[----:B------:R-:W-:Y:S01]  /*3390*/  SHF.L.U64.HI R143, R4, 0x9, R5 ;  /* 0x00000009048f7819 */ /* 0x000fe20000010205 */
[----:B------:R-:W-:Y:S01]  /*33a0*/  BSSY B1, `(.L_x_57) ;  /* 0x0000014000017945 */ /* 0x000fe20003800000 */
[----:B------:R-:W-:-:S04]  /*33b0*/  IADD3 R110, P4, R128, R138, RZ ;  /* 0x0000008a806e7210 */ /* 0x000fc80007f9e0ff */
[----:B0-----:R-:W-:-:S03]  /*33c0*/  IADD3.X R111, R129, R123, R139, P4, !PT ;  /* 0x0000007b816f7210 */ /* 0x001fc600027fe48b */
[----:B------:R-:W-:-:S03]  /*33d0*/  IMAD.WIDE.U32 R138, R7, R122, R110 ;  /* 0x0000007a078a7225 */ /* 0x000fc600078e006e */
[----:B------:R-:W-:-:S04]  /*33e0*/  IADD3 R138, P4, R8, R138, RZ ;  /* 0x0000008a088a7210 */ /* 0x000fc80007f9e0ff */
[----:B------:R-:W-:Y:S02]  /*33f0*/  IADD3.X R139, R9, R131, R139, P4, !PT ;  /* 0x00000083098b7210 */ /* 0x000fe400027fe48b */
[----:B------:R-:W-:Y:S01]  /*3400*/  LEA R142, P4, R4, R10, 0x9 ;  /* 0x0000000a048e7211 */ /* 0x000fe200078848ff */
[----:B------:R-:W-:-:S04]  /*3410*/  IMAD.WIDE.U32 R138, R23, R20, R138 ;  /* 0x00000014178a7225 */ /* 0x000fc800078e008a */
[----:B------:R-:W-:Y:S01]  /*3420*/  IMAD.X R143, R143, 0x1, R11, P4 ;  /* 0x000000018f8f7824 */ /* 0x000fe200020e060b */
[----:B-1----:R-:W-:Y:S01]  /*3430*/  LEA R108, P4, R138, R12, 0x1 ;  /* 0x0000000c8a6c7211 */ /* 0x002fe200078808ff */
[----:B--2---:R-:W-:-:S04]  /*3440*/  IMAD.U32 R130, R134, 0x10000, RZ ;  /* 0x0001000086827824 */ /* 0x004fc800078e00ff */
[----:B------:R-:W-:Y:S01]  /*3450*/  FMUL R109, R130, R121 ;  /* 0x00000079826d7220 */ /* 0x000fe20000400000 */
[----:B------:R-:W-:-:S03]  /*3460*/  IMAD.IADD R130, R21, 0x1, R139 ;  /* 0x0000000115827824 */ /* 0x000fc600078e028b */
[----:B------:R-:W-:Y:S02]  /*3470*/  FFMA R96, R96, R120, R109 ;  /* 0x0000007860607223 */ /* 0x000fe4000000006d */
[----:B------:R-:W-:Y:S02]  /*3480*/  LEA.HI.X R109, R138, R13, R130, 0x1, P4 ;  /* 0x0000000d8a6d7211 */ /* 0x000fe400020f0c82 */
[----:B------:R-:W-:Y:S02]  /*3490*/  ISETP.GT.AND P4, PT, R0, 0x100, P3 ;  /* 0x000001000000780c */ /* 0x000fe40001f84270 */
[----:B------:R-:W-:-:S05]  /*34a0*/  F2FP.BF16.F32.PACK_AB R96, RZ, R96 ;  /* 0x00000060ff60723e */ /* 0x000fca00000010ff */
[----:B------:R0:W-:Y:S06]  /*34b0*/  @P5 STG.E.U16 desc[UR36][R142.64], R96 ;  /* 0x000000608e005986 */ /* 0x0001ec000c101524 */
[----:B------:R-:W-:Y:S05]  /*34c0*/  @!P4 BRA `(.L_x_58) ;  /* 0x000000000004c947 */ /* 0x000fea0003800000 */
[----:B------:R1:W5:Y:S02]  /*34d0*/  LDG.E.LTC128B.U16 R134, desc[UR36][R108.64+0x2] ;  /* 0x000002246c867981 */ /* 0x000364000c1e1520 */
.L_x_58:
[----:B------:R-:W-:Y:S05]  /*34e0*/  BSYNC B1 ;  /* 0x0000000000017941 */ /* 0x000fea0003800000 */
.L_x_57:
        /* <DEDUP_REMOVED lines=8> */
[----:B------:R-:W-:-:S02]  /*3570*/  @P4 IMAD.MOV.U32 R97, RZ, RZ, R143 ;  /* 0x000000ffff614224 */ /* 0x000fc400078e008f */
[----:B------:R-:W-:Y:S01]  /*3580*/  IMAD.WIDE.U32 R140, R122, 0x78, R144 ;  /* 0x000000787a8c7825 */ /* 0x000fe200078e0090 */
[----:B------:R-:W-:Y:S02]  /*3590*/  IADD3.X R139, R129, R123, R139, P5, !PT ;  /* 0x0000007b818b7210 */ /* 0x000fe40002ffe48b */
[----:B------:R-:W-:Y:S01]  /*35a0*/  F2FP.BF16.F32.PACK_AB R96, RZ, R96 ;  /* 0x00000060ff60723e */ /* 0x000fe200000010ff */
[----:B------:R-:W-:-:S03]  /*35b0*/  IMAD.IADD R151, R123, 0x1, R141 ;  /* 0x000000017b977824 */ /* 0x000fc600078e028d */
[----:B------:R-:W-:Y:S01]  /*35c0*/  PRMT R149, R96, 0x7610, R149 ;  /* 0x0000761060957816 */ /* 0x000fe20000000095 */
[----:B------:R-:W-:-:S05]  /*35d0*/  @P4 IMAD.MOV.U32 R96, RZ, RZ, R142 ;  /* 0x000000ffff604224 */ /* 0x000fca00078e008e */
[----:B------:R0:W-:Y:S01]  /*35e0*/  @P4 STG.E.U16 desc[UR36][R96.64+0x2], R149 ;  /* 0x0000029560004986 */ /* 0x0001e2000c101524 */
[----:B------:R-:W-:-:S05]  /*35f0*/  IADD3 R147, P4, R144, R124, RZ ;  /* 0x0000007c90937210 */ /* 0x000fca0007f9e0ff */
[----:B------:R-:W-:Y:S01]  /*3600*/  IMAD.X R144, R145, 0x1, R127, P4 ;  /* 0x0000000191907824 */ /* 0x000fe200020e067f */
[----:B------:R-:W-:-:S04]  /*3610*/  IADD3 R145, P4, P5, R124, R140, R128 ;  /* 0x0000008c7c917210 */ /* 0x000fc80007d9e080 */
[----:B------:R-:W-:Y:S01]  /*3620*/  IADD3.X R130, R127, R151, R129, P4, P5 ;  /* 0x000000977f827210 */ /* 0x000fe200027ea481 */
[----:B0-----:R-:W-:Y:S01]  /*3630*/  IMAD.WIDE.U32 R148, R7, R122, R138 ;  /* 0x0000007a07947225 */ /* 0x001fe200078e008a */
[----:B------:R-:W-:-:S04]  /*3640*/  LEA R146, P4, R147, R12, 0x1 ;  /* 0x0000000c93927211 */ /* 0x000fc800078808ff */
[----:B------:R-:W-:Y:S02]  /*3650*/  LEA.HI.X R147, R147, R13, R144, 0x1, P4 ;  /* 0x0000000d93937211 */ /* 0x000fe400020f0c90 */
[----:B------:R-:W-:Y:S02]  /*3660*/  ISETP.GT.AND P4, PT, R0, 0x108, P0 ;  /* 0x000001080000780c */ /* 0x000fe40000784270 */
[----:B------:R-:W-:-:S04]  /*3670*/  IADD3 R96, P5, R8, R148, RZ ;  /* 0x0000009408607210 */ /* 0x000fc80007fbe0ff */
[----:B------:R-:W-:-:S07]  /*3680*/  IADD3.X R97, R9, R131, R149, P5, !PT ;  /* 0x0000008309617210 */ /* 0x000fce0002ffe495 */
[----:B------:R-:W-:Y:S05]  /*3690*/  @!P4 BRA `(.L_x_60) ;  /* 0x000000000004c947 */ /* 0x000fea0003800000 */
[----:B------:R0:W5:Y:S02]  /*36a0*/  LDG.E.LTC128B.U16 R134, desc[UR36][R146.64] ;  /* 0x0000002492867981 */ /* 0x000164000c1e1520 */
.L_x_60:
[----:B------:R-:W-:Y:S05]  /*36b0*/  BSYNC B1 ;  /* 0x0000000000017941 */ /* 0x000fea0003800000 */
.L_x_59:
[----:B-----5:R-:W-:Y:S01]  /*36c0*/  IMAD.U32 R144, R134, 0x10000, RZ ;  /* 0x0001000086907824 */ /* 0x020fe200078e00ff */
[----:B------:R-:W-:Y:S01]  /*36d0*/  BSSY B1, `(.L_x_61) ;  /* 0x000000e000017945 */ /* 0x000fe20003800000 */
[----:B0-----:R-:W-:-:S04]  /*36e0*/  IMAD.WIDE.U32 R146, R23, R20, R96 ;  /* 0x0000001417927225 */ /* 0x001fc800078e0060 */
[----:B------:R-:W-:Y:S01]  /*36f0*/  FMUL R97, R144, R121 ;  /* 0x0000007990617220 */ /* 0x000fe20000400000 */
[----:B------:R-:W-:Y:S01]  /*3700*/  IMAD.IADD R144, R21, 0x1, R147 ;  /* 0x0000000115907824 */ /* 0x000fe200078e0293 */
[----:B------:R-:W-:Y:S02]  /*3710*/  LEA R96, P5, R146, R12, 0x1 ;  /* 0x0000000c92607211 */ /* 0x000fe400078a08ff */
[----:B------:R-:W-:Y:S02]  /*3720*/  FFMA R98, R98, R120, R97 ;  /* 0x0000007862627223 */ /* 0x000fe40000000061 */
        /* <DEDUP_REMOVED lines=8> */
.L_x_62:
[----:B------:R-:W-:Y:S05]  /*37b0*/  BSYNC B1 ;  /* 0x0000000000017941 */ /* 0x000fea0003800000 */
.L_x_61:
[----:B0----5:R-:W-:Y:S01]  /*37c0*/  IMAD.U32 R98, R134, 0x10000, RZ ;  /* 0x0001000086627824 */ /* 0x021fe200078e00ff */
[----:B------:R-:W-:Y:S03]  /*37d0*/  BSSY B1, `(.L_x_63) ;  /* 0x000000a000017945 */ /* 0x000fe60003800000 */
[----:B------:R-:W-:-:S04]  /*37e0*/  FMUL R98, R98, R121 ;  /* 0x0000007962627220 */ /* 0x000fc80000400000 */
[----:B------:R-:W-:Y:S01]  /*37f0*/  FFMA R99, R99, R120, R98 ;  /* 0x0000007863637223 */ /* 0x000fe20000000062 */
[----:B------:R-:W-:-:S04]  /*3800*/  IADD3 R98, P4, R142, R133, RZ ;  /* 0x000000858e627210 */ /* 0x000fc80007f9e0ff */
[----:B------:R-:W-:Y:S01]  /*3810*/  F2FP.BF16.F32.PACK_AB R144, RZ, R99 ;  /* 0x00000063ff90723e */ /* 0x000fe200000010ff */
[----:B------:R-:W-:Y:S01]  /*3820*/  IMAD.X R99, R143, 0x1, R135, P4 ;  /* 0x000000018f637824 */ /* 0x000fe200020e0687 */
[----:B------:R-:W-:-:S04]  /*3830*/  ISETP.GT.AND P4, PT, R0, 0x100, P1 ;  /* 0x000001000000780c */ /* 0x000fc80000f84270 */
[----:B------:R0:W-:Y:S09]  /*3840*/  @P5 STG.E.U16 desc[UR36][R98.64+0x2], R144 ;  /* 0x0000029062005986 */ /* 0x0001f2000c101524 */
[----:B------:R-:W-:Y:S05]  /*3850*/  @!P4 BRA `(.L_x_64) ;  /* 0x000000000004c947 */ /* 0x000fea0003800000 */
[----:B------:R0:W5:Y:S02]  /*3860*/  LDG.E.LTC128B.U16 R134, desc[UR36][R108.64+0x10] ;  /* 0x000010246c867981 */ /* 0x000164000c1e1520 */
.L_x_64:
[----:B------:R-:W-:Y:S05]  /*3870*/  BSYNC B1 ;  /* 0x0000000000017941 */ /* 0x000fea0003800000 */
.L_x_63:
        /* <DEDUP_REMOVED lines=9> */
.L_x_66:
[----:B------:R-:W-:Y:S05]  /*3910*/  BSYNC B1 ;  /* 0x0000000000017941 */ /* 0x000fea0003800000 */
.L_x_65:
        /* <DEDUP_REMOVED lines=9> */
.L_x_68:
[----:B------:R-:W-:Y:S05]  /*39b0*/  BSYNC B1 ;  /* 0x0000000000017941 */ /* 0x000fea0003800000 */
.L_x_67:
        /* <DEDUP_REMOVED lines=9> */
.L_x_70:
[----:B------:R-:W-:Y:S05]  /*3a50*/  BSYNC B1 ;  /* 0x0000000000017941 */ /* 0x000fea0003800000 */
.L_x_69:
[----:B-----5:R-:W-:Y:S01]  /*3a60*/  IMAD.U32 R100, R134, 0x10000, RZ ;  /* 0x0001000086647824 */ /* 0x020fe200078e00ff */
[----:B------:R-:W-:-:S03]  /*3a70*/  IADD3 R124, P4, R124, R140, RZ ;  /* 0x0000008c7c7c7210 */ /* 0x000fc60007f9e0ff */
[----:B------:R-:W-:Y:S02]  /*3a80*/  FMUL R100, R100, R121 ;  /* 0x0000007964647220 */ /* 0x000fe40000400000 */
[----:B------:R-:W-:Y:S02]  /*3a90*/  IMAD.X R126, R151, 0x1, R127, P4 ;  /* 0x00000001977e7824 */ /* 0x000fe400020e067f */
[----:B------:R-:W-:-:S05]  /*3aa0*/  FFMA R100, R103, R120, R100 ;  /* 0x0000007867647223 */ /* 0x000fca0000000064 */
[----:B------:R-:W-:-:S04]  /*3ab0*/  F2FP.BF16.F32.PACK_AB R100, RZ, R100 ;  /* 0x00000064ff64723e */ /* 0x000fc800000010ff */
[----:B0-----:R-:W-:Y:S02]  /*3ac0*/  PRMT R101, R100, 0x7610, R101 ;  /* 0x0000761064657816 */ /* 0x001fe40000000065 */
[----:B------:R-:W-:-:S03]  /*3ad0*/  LEA R100, P4, R124, R12, 0x1 ;  /* 0x0000000c7c647211 */ /* 0x000fc600078808ff */
[----:B------:R0:W-:Y:S01]  /*3ae0*/  @P5 STG.E.U16 desc[UR36][R98.64+0x12], R101 ;  /* 0x0000126562005986 */ /* 0x0001e2000c101524 */
[----:B------:R-:W-:Y:S02]  /*3af0*/  ISETP.GT.AND P5, PT, R0, 0x180, P0 ;  /* 0x000001800000780c */ /* 0x000fe400007a4270 */
[----:B0-----:R-:W-:-:S11]  /*3b00*/  LEA.HI.X R101, R124, R13, R126, 0x1, P4 ;  /* 0x0000000d7c657211 */ /* 0x001fd600020f0c7e */
[----:B------:R0:W2:Y:S01]  /*3b10*/  @P5 LDG.E.LTC128B.U16 R134, desc[UR36][R100.64] ;  /* 0x0000002464865981 */ /* 0x0000a2000c1e1520 */
[----:B------:R-:W-:Y:S01]  /*3b20*/  IMAD.WIDE.U32 R110, R122, 0x78, R110 ;  /* 0x000000787a6e7825 */ /* 0x000fe200078e006e */
[----:B------:R-:W-:Y:S02]  /*3b30*/  BSSY B1, `(.L_x_71) ;  /* 0x0000016000017945 */ /* 0x000fe40003800000 */
[----:B------:R-:W-:-:S04]  /*3b40*/  IADD3 R102, P4, R128, R110, RZ ;  /* 0x0000006e80667210 */ /* 0x000fc80007f9e0ff */
[----:B------:R-:W-:Y:S01]  /*3b50*/  IADD3.X R103, R129, R123, R111, P4, !PT ;  /* 0x0000007b81677210 */ /* 0x000fe200027fe46f */
[----:B------:R-:W-:Y:S02]  /*3b60*/  IMAD R111, R5, 0x300, RZ ;  /* 0x00000300056f7824 */ /* 0x000fe400078e02ff */
[----:B0-----:R-:W-:-:S04]  /*3b70*/  IMAD.WIDE.U32 R100, R4, 0x300, R10 ;  /* 0x0000030004647825 */ /* 0x001fc800078e000a */
[----:B------:R-:W-:-:S03]  /*3b80*/  IMAD.WIDE.U32 R102, R7, R122, R102 ;  /* 0x0000007a07667225 */ /* 0x000fc600078e0066 */
[----:B------:R-:W-:-:S04]  /*3b90*/  IADD3 R102, P4, R8, R102, RZ ;  /* 0x0000006608667210 */ /* 0x000fc80007f9e0ff */
[----:B------:R-:W-:-:S03]  /*3ba0*/  IADD3.X R103, R9, R131, R103, P4, !PT ;  /* 0x0000008309677210 */ /* 0x000fc600027fe467 */
[----:B------:R-:W-:-:S04]  /*3bb0*/  IMAD.WIDE.U32 R102, R23, R20, R102 ;  /* 0x0000001417667225 */ /* 0x000fc800078e0066 */
[----:B--2---:R-:W-:-:S04]  /*3bc0*/  IMAD.U32 R98, R134, 0x10000, RZ ;  /* 0x0001000086627824 */ /* 0x004fc800078e00ff */
[----:B------:R-:W-:Y:S01]  /*3bd0*/  FMUL R99, R98, R121 ;  /* 0x0000007962637220 */ /* 0x000fe20000400000 */
[----:B------:R-:W-:-:S03]  /*3be0*/  LEA R98, P4, R102, R12, 0x1 ;  /* 0x0000000c66627211 */ /* 0x000fc600078808ff */
[----:B------:R-:W-:Y:S01]  /*3bf0*/  FFMA R99, R88, R120, R99 ;  /* 0x0000007858637223 */ /* 0x000fe20000000063 */
[----:B------:R-:W-:Y:S02]  /*3c00*/  IMAD.IADD R88, R21, 0x1, R103 ;  /* 0x0000000115587824 */ /* 0x000fe400078e0267 */
[----:B------:R-:W-:Y:S02]  /*3c10*/  IMAD.IADD R103, R101, 0x1, R111 ;  /* 0x0000000165677824 */ /* 0x000fe400078e026f */
[----:B------:R-:W-:Y:S02]  /*3c20*/  F2FP.BF16.F32.PACK_AB R110, RZ, R99 ;  /* 0x00000063ff6e723e */ /* 0x000fe400000010ff */
[----:B------:R-:W-:Y:S01]  /*3c30*/  LEA.HI.X R99, R102, R13, R88, 0x1, P4 ;  /* 0x0000000d66637211 */ /* 0x000fe200020f0c58 */
[----:B------:R-:W-:Y:S01]  /*3c40*/  @P5 IMAD.MOV.U32 R102, RZ, RZ, R100 ;  /* 0x000000ffff665224 */ /* 0x000fe200078e0064 */
[----:B------:R-:W-:-:S04]  /*3c50*/  ISETP.GT.AND P4, PT, R0, 0x180, P3 ;  /* 0x000001800000780c */ /* 0x000fc80001f84270 */
[----:B------:R0:W-:Y:S09]  /*3c60*/  @P5 STG.E.U16 desc[UR36][R102.64], R110 ;  /* 0x0000006e66005986 */ /* 0x0001f2000c101524 */
[----:B------:R-:W-:Y:S05]  /*3c70*/  @!P4 BRA `(.L_x_72) ;  /* 0x000000000004c947 */ /* 0x000fea0003800000 */
[----:B------:R2:W5:Y:S02]  /*3c80*/  LDG.E.LTC128B.U16 R134, desc[UR36][R98.64+0x2] ;  /* 0x0000022462867981 */ /* 0x000564000c1e1520 */
.L_x_72:
[----:B------:R-:W-:Y:S05]  /*3c90*/  BSYNC B1 ;  /* 0x0000000000017941 */ /* 0x000fea0003800000 */
.L_x_71:
[----:B-----5:R-:W-:Y:S01]  /*3ca0*/  IMAD.U32 R88, R134, 0x10000, RZ ;  /* 0x0001000086587824 */ /* 0x020fe200078e00ff */
[----:B------:R-:W-:Y:S01]  /*3cb0*/  ISETP.GT.AND P0, PT, R0, 0x188, P0 ;  /* 0x000001880000780c */ /* 0x000fe20000704270 */
[----:B------:R-:W-:Y:S01]  /*3cc0*/  IMAD.WIDE.U32 R138, R122, 0x78, R138 ;  /* 0x000000787a8a7825 */ /* 0x000fe200078e008a */
[----:B------:R-:W-:Y:S03]  /*3cd0*/  BSSY B1, `(.L_x_73) ;  /* 0x0000010000017945 */ /* 0x000fe60003800000 */
[----:B0-----:R-:W-:Y:S01]  /*3ce0*/  FMUL R110, R88, R121 ;  /* 0x00000079586e7220 */ /* 0x001fe20000400000 */
[----:B------:R-:W-:Y:S01]  /*3cf0*/  @P4 IMAD.MOV.U32 R124, RZ, RZ, R100 ;  /* 0x000000ffff7c4224 */ /* 0x000fe200078e0064 */
[----:B------:R-:W-:Y:S02]  /*3d00*/  IADD3 R88, P5, R128, R138, RZ ;  /* 0x0000008a80587210 */ /* 0x000fe40007fbe0ff */
[----:B------:R-:W-:Y:S01]  /*3d10*/  FFMA R110, R89, R120, R110 ;  /* 0x00000078596e7223 */ /* 0x000fe2000000006e */
[----:B------:R-:W-:Y:S01]  /*3d20*/  @P4 IMAD.MOV.U32 R125, RZ, RZ, R103 ;  /* 0x000000ffff7d4224 */ /* 0x000fe200078e0067 */
[----:B------:R-:W-:-:S03]  /*3d30*/  IADD3.X R89, R129, R123, R139, P5, !PT ;  /* 0x0000007b81597210 */ /* 0x000fc60002ffe48b */
[----:B------:R-:W-:Y:S01]  /*3d40*/  F2FP.BF16.F32.PACK_AB R110, RZ, R110 ;  /* 0x0000006eff6e723e */ /* 0x000fe200000010ff */
[----:B------:R-:W-:-:S03]  /*3d50*/  IMAD.WIDE.U32 R122, R7, R122, R88 ;  /* 0x0000007a077a7225 */ /* 0x000fc600078e0058 */
[----:B------:R-:W-:Y:S02]  /*3d60*/  PRMT R7, R110, 0x7610, R7 ;  /* 0x000076106e077816 */ /* 0x000fe40000000007 */
[----:B------:R-:W-:-:S03]  /*3d70*/  IADD3 R110, P5, R8, R122, RZ ;  /* 0x0000007a086e7210 */ /* 0x000fc60007fbe0ff */
[----:B------:R0:W-:Y:S01]  /*3d80*/  @P4 STG.E.U16 desc[UR36][R124.64+0x2], R7 ;  /* 0x000002077c004986 */ /* 0x0001e2000c101524 */
[----:B------:R-:W-:-:S04]  /*3d90*/  LEA R88, P4, R145, R12, 0x1 ;  /* 0x0000000c91587211 */ /* 0x000fc800078808ff */
[----:B------:R-:W-:Y:S01]  /*3da0*/  LEA.HI.X R89, R145, R13, R130, 0x1, P4 ;  /* 0x0000000d91597211 */ /* 0x000fe200020f0c82 */
[----:B------:R-:W-:Y:S08]  /*3db0*/  @!P0 BRA `(.L_x_74) ;  /* 0x0000000000048947 */ /* 0x000ff00003800000 */
[----:B------:R0:W5:Y:S02]  /*3dc0*/  LDG.E.LTC128B.U16 R134, desc[UR36][R88.64] ;  /* 0x0000002458867981 */ /* 0x000164000c1e1520 */
.L_x_74:
[----:B------:R-:W-:Y:S05]  /*3dd0*/  BSYNC B1 ;  /* 0x0000000000017941 */ /* 0x000fea0003800000 */
.L_x_73:
[----:B-----5:R-:W-:Y:S01]  /*3de0*/  IMAD.U32 R8, R134, 0x10000, RZ ;  /* 0x0001000086087824 */ /* 0x020fe200078e00ff */
[----:B------:R-:W-:Y:S01]  /*3df0*/  IADD3.X R111, R9, R131, R123, P5, !PT ;  /* 0x00000083096f7210 */ /* 0x000fe20002ffe47b */
[----:B------:R-:W-:Y:S01]  /*3e00*/  BSSY B1, `(.L_x_75) ;  /* 0x000000e000017945 */ /* 0x000fe20003800000 */
[----:B------:R-:W-:Y:S01]  /*3e10*/  ISETP.GT.AND P3, PT, R0, 0x188, P3 ;  /* 0x000001880000780c */ /* 0x000fe20001f64270 */
[----:B0-----:R-:W-:Y:S01]  /*3e20*/  FMUL R7, R8, R121 ;  /* 0x0000007908077220 */ /* 0x001fe20000400000 */
[----:B------:R-:W-:Y:S01]  /*3e30*/  IADD3 R8, P4, R133, R100, RZ ;  /* 0x0000006485087210 */ /* 0x000fe20007f9e0ff */
[----:B------:R-:W-:-:S04]  /*3e40*/  IMAD.WIDE.U32 R88, R23, R20, R110 ;  /* 0x0000001417587225 */ /* 0x000fc800078e006e */
[----:B------:R-:W-:Y:S01]  /*3e50*/  FFMA R7, R90, R120, R7 ;  /* 0x000000785a077223 */ /* 0x000fe20000000007 */
[----:B------:R-:W-:Y:S01]  /*3e60*/  IMAD.X R9, R103, 0x1, R135, P4 ;  /* 0x0000000167097824 */ /* 0x000fe200020e0687 */
[----:B------:R-:W-:Y:S01]  /*3e70*/  LEA R12, P5, R88, R12, 0x1 ;  /* 0x0000000c580c7211 */ /* 0x000fe200078a08ff */
[----:B------:R-:W-:Y:S02]  /*3e80*/  IMAD.IADD R21, R21, 0x1, R89 ;  /* 0x0000000115157824 */ /* 0x000fe400078e0259 */
[----:B------:R-:W-:-:S03]  /*3e90*/  F2FP.BF16.F32.PACK_AB R7, RZ, R7 ;  /* 0x00000007ff07723e */ /* 0x000fc600000010ff */
[----:B------:R-:W-:Y:S02]  /*3ea0*/  LEA.HI.X R13, R88, R13, R21, 0x1, P5 ;  /* 0x0000000d580d7211 */ /* 0x000fe400028f0c15 */
[----:B------:R0:W-:Y:S01]  /*3eb0*/  @P0 STG.E.U16 desc[UR36][R8.64], R7 ;  /* 0x0000000708000986 */ /* 0x0001e2000c101524 */
[----:B------:R-:W-:Y:S05]  /*3ec0*/  @!P3 BRA `(.L_x_76) ;  /* 0x000000000004b947 */ /* 0x000fea0003800000 */
[----:B------:R0:W5:Y:S02]  /*3ed0*/  LDG.E.LTC128B.U16 R134, desc[UR36][R12.64+0x2] ;  /* 0x000002240c867981 */ /* 0x000164000c1e1520 */
.L_x_76:
[----:B------:R-:W-:Y:S05]  /*3ee0*/  BSYNC B1 ;  /* 0x0000000000017941 */ /* 0x000fea0003800000 */
.L_x_75:
        /* <DEDUP_REMOVED lines=9> */
.L_x_78:
[----:B------:R-:W-:Y:S05]  /*3f80*/  BSYNC B1 ;  /* 0x0000000000017941 */ /* 0x000fea0003800000 */
.L_x_77:
[----:B0----5:R-:W-:Y:S01]  /*3f90*/  IMAD.U32 R20, R134, 0x10000, RZ ;  /* 0x0001000086147824 */ /* 0x021fe200078e00ff */
[----:B------:R-:W-:Y:S01]  /*3fa0*/  ISETP.GT.AND P3, PT, R0, 0x180, P2 ;  /* 0x000001800000780c */ /* 0x000fe20001764270 */
[----:B------:R-:W-:Y:S01]  /*3fb0*/  @P0 IMAD.MOV.U32 R21, RZ, RZ, R103 ;  /* 0x000000ffff150224 */ /* 0x000fe200078e0067 */
[----:B------:R-:W-:Y:S01]  /*3fc0*/  BSSY B1, `(.L_x_79) ;  /* 0x0000008000017945 */ /* 0x000fe20003800000 */
[----:B------:R-:W-:Y:S01]  /*3fd0*/  FMUL R7, R20, R121 ;  /* 0x0000007914077220 */ /* 0x000fe20000400000 */
[----:B------:R-:W-:-:S03]  /*3fe0*/  @P0 IMAD.MOV.U32 R20, RZ, RZ, R100 ;  /* 0x000000ffff140224 */ /* 0x000fc600078e0064 */
[----:B------:R-:W-:-:S05]  /*3ff0*/  FFMA R7, R92, R120, R7 ;  /* 0x000000785c077223 */ /* 0x000fca0000000007 */
[----:B------:R-:W-:-:S05]  /*4000*/  F2FP.BF16.F32.PACK_AB R7, RZ, R7 ;  /* 0x00000007ff07723e */ /* 0x000fca00000010ff */
[----:B------:R0:W-:Y:S01]  /*4010*/  @P0 STG.E.U16 desc[UR36][R20.64+0x10], R7 ;  /* 0x0000100714000986 */ /* 0x0001e2000c101524 */
[----:B------:R-:W-:Y:S05]  /*4020*/  @!P3 BRA `(.L_x_80) ;  /* 0x000000000004b947 */ /* 0x000fea0003800000 */
[----:B------:R0:W5:Y:S02]  /*4030*/  LDG.E.LTC128B.U16 R134, desc[UR36][R98.64+0x12] ;  /* 0x0000122462867981 */ /* 0x000164000c1e1520 */
.L_x_80:
[----:B------:R-:W-:Y:S05]  /*4040*/  BSYNC B1 ;  /* 0x0000000000017941 */ /* 0x000fea0003800000 */
.L_x_79:
[----:B0----5:R-:W-:Y:S01]  /*4050*/  IMAD.U32 R20, R134, 0x10000, RZ ;  /* 0x0001000086147824 */ /* 0x021fe200078e00ff */
[----:B------:R-:W-:Y:S01]  /*4060*/  ISETP.GT.AND P1, PT, R0, 0x188, P1 ;  /* 0x000001880000780c */ /* 0x000fe20000f24270 */
[----:B------:R-:W-:Y:S01]  /*4070*/  @P3 IMAD.MOV.U32 R101, RZ, RZ, R103 ;  /* 0x000000ffff653224 */ /* 0x000fe200078e0067 */
[----:B------:R-:W-:Y:S01]  /*4080*/  BSSY B1, `(.L_x_81) ;  /* 0x0000007000017945 */ /* 0x000fe20003800000 */
[----:B------:R-:W-:-:S04]  /*4090*/  FMUL R20, R20, R121 ;  /* 0x0000007914147220 */ /* 0x000fc80000400000 */
[----:B------:R-:W-:-:S05]  /*40a0*/  FFMA R20, R93, R120, R20 ;  /* 0x000000785d147223 */ /* 0x000fca0000000014 */
[----:B------:R-:W-:-:S05]  /*40b0*/  F2FP.BF16.F32.PACK_AB R20, RZ, R20 ;  /* 0x00000014ff14723e */ /* 0x000fca00000010ff */
[----:B------:R0:W-:Y:S01]  /*40c0*/  @P3 STG.E.U16 desc[UR36][R100.64+0x12], R20 ;  /* 0x0000121464003986 */ /* 0x0001e2000c101524 */
[----:B------:R-:W-:Y:S05]  /*40d0*/  @!P1 BRA `(.L_x_82) ;  /* 0x0000000000049947 */ /* 0x000fea0003800000 */
[----:B------:R0:W5:Y:S02]  /*40e0*/  LDG.E.LTC128B.U16 R134, desc[UR36][R12.64+0x10] ;  /* 0x000010240c867981 */ /* 0x000164000c1e1520 */
.L_x_82:
[----:B------:R-:W-:Y:S05]  /*40f0*/  BSYNC B1 ;  /* 0x0000000000017941 */ /* 0x000fea0003800000 */
.L_x_81:
        /* <DEDUP_REMOVED lines=9> */
.L_x_84:
[----:B------:R-:W-:Y:S05]  /*4190*/  BSYNC B1 ;  /* 0x0000000000017941 */ /* 0x000fea0003800000 */
.L_x_83:
[----:B-----5:R-:W-:Y:S01]  /*41a0*/  IMAD.U32 R20, R134, 0x10000, RZ ;  /* 0x0001000086147824 */ /* 0x020fe200078e00ff */
        /* <DEDUP_REMOVED lines=9> */
.L_x_86:
[----:B------:R-:W-:Y:S05]  /*4240*/  BSYNC B1 ;  /* 0x0000000000017941 */ /* 0x000fea0003800000 */
.L_x_85:
        /* <DEDUP_REMOVED lines=10> */
.L_x_88:
[----:B------:R-:W-:Y:S05]  /*42f0*/  BSYNC B1 ;  /* 0x0000000000017941 */ /* 0x000fea0003800000 */
.L_x_87:
        /* <DEDUP_REMOVED lines=9> */
.L_x_90:
[----:B------:R-:W-:Y:S05]  /*4390*/  BSYNC B1 ;  /* 0x0000000000017941 */ /* 0x000fea0003800000 */
.L_x_89:
        /* <DEDUP_REMOVED lines=9> */
.L_x_92:
[----:B------:R-:W-:Y:S05]  /*4430*/  BSYNC B1 ;  /* 0x0000000000017941 */ /* 0x000fea0003800000 */
.L_x_91:
        /* <DEDUP_REMOVED lines=10> */
.L_x_94:
[----:B------:R-:W-:Y:S05]  /*44e0*/  BSYNC B1 ;  /* 0x0000000000017941 */ /* 0x000fea0003800000 */
.L_x_93:
        /* <DEDUP_REMOVED lines=10> */
.L_x_96:
[----:B------:R-:W-:Y:S05]  /*4590*/  BSYNC B1 ;  /* 0x0000000000017941 */ /* 0x000fea0003800000 */
.L_x_95:
        /* <DEDUP_REMOVED lines=9> */
.L_x_98:
[----:B------:R-:W-:Y:S05]  /*4630*/  BSYNC B1 ;  /* 0x0000000000017941 */ /* 0x000fea0003800000 */
.L_x_97:
        /* <DEDUP_REMOVED lines=9> */
.L_x_100:
[----:B------:R-:W-:Y:S05]  /*46d0*/  BSYNC B1 ;  /* 0x0000000000017941 */ /* 0x000fea0003800000 */
.L_x_99:
        /* <DEDUP_REMOVED lines=9> */
.L_x_102:
[----:B------:R-:W-:Y:S05]  /*4770*/  BSYNC B1 ;  /* 0x0000000000017941 */ /* 0x000fea0003800000 */
.L_x_101:
        /* <DEDUP_REMOVED lines=9> */
.L_x_104:
[----:B------:R-:W-:Y:S05]  /*4810*/  BSYNC B1 ;  /* 0x0000000000017941 */ /* 0x000fea0003800000 */
.L_x_103:
        /* <DEDUP_REMOVED lines=9> */
.L_x_106:
[----:B------:R-:W-:Y:S05]  /*48b0*/  BSYNC B1 ;  /* 0x0000000000017941 */ /* 0x000fea0003800000 */
.L_x_105:
        /* <DEDUP_REMOVED lines=9> */
.L_x_108:
[----:B------:R-:W-:Y:S05]  /*4950*/  BSYNC B1 ;  /* 0x0000000000017941 */ /* 0x000fea0003800000 */
.L_x_107:
        /* <DEDUP_REMOVED lines=9> */
.L_x_110:
[----:B------:R-:W-:Y:S05]  /*49f0*/  BSYNC B1 ;  /* 0x0000000000017941 */ /* 0x000fea0003800000 */
.L_x_109:
        /* <DEDUP_REMOVED lines=9> */
.L_x_112:
[----:B------:R-:W-:Y:S05]  /*4a90*/  BSYNC B1 ;  /* 0x0000000000017941 */ /* 0x000fea0003800000 */
.L_x_111:
        /* <DEDUP_REMOVED lines=9> */
.L_x_114:
[----:B------:R-:W-:Y:S05]  /*4b30*/  BSYNC B1 ;  /* 0x0000000000017941 */ /* 0x000fea0003800000 */
.L_x_113:
        /* <DEDUP_REMOVED lines=9> */
.L_x_116:
[----:B------:R-:W-:Y:S05]  /*4bd0*/  BSYNC B1 ;  /* 0x0000000000017941 */ /* 0x000fea0003800000 */
.L_x_115:
[----:B-----5:R-:W-:Y:S01]  /*4be0*/  IMAD.U32 R8, R134, 0x10000, RZ ;  /* 0x0001000086087824 */ /* 0x020fe200078e00ff */
[----:B------:R-:W-:-:S03]  /*4bf0*/  ISETP.GT.AND P5, PT, R0, 0x100, P3 ;  /* 0x000001000000780c */ /* 0x000fc60001fa4270 */
[----:B------:R-:W-:-:S04]  /*4c00*/  FMUL R8, R8, R121 ;  /* 0x0000007908087220 */ /* 0x000fc80000400000 */
[----:B------:R-:W-:-:S05]  /*4c10*/  FFMA R8, R79, R120, R8 ;  /* 0x000000784f087223 */ /* 0x000fca0000000008 */
[----:B------:R-:W-:-:S04]  /*4c20*/  F2FP.BF16.F32.PACK_AB R8, RZ, R8 ;  /* 0x00000008ff08723e */ /* 0x000fc800000010ff */
[----:B------:R-:W-:-:S05]  /*4c30*/  PRMT R9, R8, 0x7610, R9 ;  /* 0x0000761008097816 */ /* 0x000fca0000000009 */
[----:B------:R0:W-:Y:S04]  /*4c40*/  @P4 STG.E.U16 desc[UR36][R106.64+0x32], R9 ;  /* 0x000032096a004986 */ /* 0x0001e8000c101524 */
[----:B------:R-:W2:Y:S01]  /*4c50*/  @P5 LDG.E.LTC128B.U16 R134, desc[UR36][R108.64+0x20] ;  /* 0x000020246c865981 */ /* 0x000ea2000c1e1520 */
[C---:B------:R-:W-:Y:S01]  /*4c60*/  IMAD.SHL.U32 R23, R4.reuse, 0x100, RZ ;  /* 0x0000010004177824 */ /* 0x040fe200078e00ff */
[----:B------:R-:W-:Y:S01]  /*4c70*/  SHF.L.U64.HI R73, R4, 0x8, R5 ;  /* 0x0000000804497819 */ /* 0x000fe20000010205 */
[----:B------:R-:W-:Y:S03]  /*4c80*/  BSSY B1, `(.L_x_117) ;  /* 0x000000b000017945 */ /* 0x000fe60003800000 */
[----:B------:R-:W-:-:S05]  /*4c90*/  IADD3 R136, P4, R23, R136, RZ ;  /* 0x0000008817887210 */ /* 0x000fca0007f9e0ff */
[----:B------:R-:W-:Y:S01]  /*4ca0*/  IMAD.X R137, R73, 0x1, R105, P4 ;  /* 0x0000000149897824 */ /* 0x000fe200020e0669 */
[----:B------:R-:W-:Y:S01]  /*4cb0*/  ISETP.GT.AND P4, PT, R0, 0x100, P2 ;  /* 0x000001000000780c */ /* 0x000fe20001784270 */
[----:B--2---:R-:W-:-:S04]  /*4cc0*/  IMAD.U32 R8, R134, 0x10000, RZ ;  /* 0x0001000086087824 */ /* 0x004fc800078e00ff */
[----:B0-----:R-:W-:-:S04]  /*4cd0*/  FMUL R7, R8, R121 ;  /* 0x0000007908077220 */ /* 0x001fc80000400000 */
[----:B------:R-:W-:-:S05]  /*4ce0*/  FFMA R7, R64, R120, R7 ;  /* 0x0000007840077223 */ /* 0x000fca0000000007 */
[----:B------:R-:W-:-:S05]  /*4cf0*/  F2FP.BF16.F32.PACK_AB R7, RZ, R7 ;  /* 0x00000007ff07723e */ /* 0x000fca00000010ff */
[----:B------:R0:W-:Y:S01]  /*4d00*/  @P5 STG.E.U16 desc[UR36][R136.64+0x20], R7 ;  /* 0x0000200788005986 */ /* 0x0001e2000c101524 */
[----:B------:R-:W-:Y:S05]  /*4d10*/  @!P4 BRA `(.L_x_118) ;  /* 0x000000000004c947 */ /* 0x000fea0003800000 */
[----:B------:R2:W5:Y:S02]  /*4d20*/  LDG.E.LTC128B.U16 R134, desc[UR36][R108.64+0x22] ;  /* 0x000022246c867981 */ /* 0x000564000c1e1520 */
.L_x_118:
[----:B------:R-:W-:Y:S05]  /*4d30*/  BSYNC B1 ;  /* 0x0000000000017941 */ /* 0x000fea0003800000 */
.L_x_117:
[----:B-----5:R-:W-:Y:S01]  /*4d40*/  IMAD.U32 R4, R134, 0x10000, RZ ;  /* 0x0001000086047824 */ /* 0x020fe200078e00ff */
[----:B------:R-:W-:-:S03]  /*4d50*/  ISETP.GT.AND P5, PT, R0, 0x108, P3 ;  /* 0x000001080000780c */ /* 0x000fc60001fa4270 */
[----:B------:R-:W-:-:S04]  /*4d60*/  FMUL R4, R4, R121 ;  /* 0x0000007904047220 */ /* 0x000fc80000400000 */
[----:B------:R-:W-:-:S05]  /*4d70*/  FFMA R4, R65, R120, R4 ;  /* 0x0000007841047223 */ /* 0x000fca0000000004 */
[----:B------:R-:W-:-:S04]  /*4d80*/  F2FP.BF16.F32.PACK_AB R4, RZ, R4 ;  /* 0x00000004ff04723e */ /* 0x000fc800000010ff */
[----:B0-----:R-:W-:-:S05]  /*4d90*/  PRMT R7, R4, 0x7610, R7 ;  /* 0x0000761004077816 */ /* 0x001fca0000000007 */
[----:B------:R0:W-:Y:S04]  /*4da0*/  @P4 STG.E.U16 desc[UR36][R136.64+0x22], R7 ;  /* 0x0000220788004986 */ /* 0x0001e8000c101524 */
[----:B------:R-:W3:Y:S02]  /*4db0*/  @P5 LDG.E.LTC128B.U16 R134, desc[UR36][R96.64+0x20] ;  /* 0x0000202460865981 */ /* 0x000ee4000c1e1520 */
[----:B---3--:R-:W-:-:S04]  /*4dc0*/  IMAD.U32 R4, R134, 0x10000, RZ ;  /* 0x0001000086047824 */ /* 0x008fc800078e00ff */
[----:B------:R-:W-:Y:S01]  /*4dd0*/  FMUL R5, R4, R121 ;  /* 0x0000007904057220 */ /* 0x000fe20000400000 */
[----:B------:R-:W-:-:S03]  /*4de0*/  IADD3 R4, P4, R133, R136, RZ ;  /* 0x0000008885047210 */ /* 0x000fc60007f9e0ff */
[----:B------:R-:W-:Y:S02]  /*4df0*/  FFMA R66, R66, R120, R5 ;  /* 0x0000007842427223 */ /* 0x000fe40000000005 */
[----:B------:R-:W-:Y:S01]  /*4e00*/  IMAD.X R5, R135, 0x1, R137, P4 ;  /* 0x0000000187057824 */ /* 0x000fe200020e0689 */
[----:B------:R-:W-:Y:S02]  /*4e10*/  ISETP.GT.AND P4, PT, R0, 0x108, P2 ;  /* 0x000001080000780c */ /* 0x000fe40001784270 */
[----:B------:R-:W-:-:S05]  /*4e20*/  F2FP.BF16.F32.PACK_AB R66, RZ, R66 ;  /* 0x00000042ff42723e */ /* 0x000fca00000010ff */
[----:B------:R0:W-:Y:S06]  /*4e30*/  @P5 STG.E.U16 desc[UR36][R4.64+0x20], R66 ;  /* 0x0000204204005986 */ /* 0x0001ec000c101524 */
[----:B------:R-:W3:Y:S01]  /*4e40*/  @P4 LDG.E.LTC128B.U16 R134, desc[UR36][R96.64+0x22] ;  /* 0x0000222460864981 */ /* 0x000ee2000c1e1520 */
[----:B------:R-:W-:Y:S01]  /*4e50*/  BSSY B1, `(.L_x_119) ;  /* 0x000000b000017945 */ /* 0x000fe20003800000 */
        /* <DEDUP_REMOVED lines=10> */
.L_x_120:
[----:B------:R-:W-:Y:S05]  /*4f00*/  BSYNC B1 ;  /* 0x0000000000017941 */ /* 0x000fea0003800000 */
.L_x_119:
        /* <DEDUP_REMOVED lines=9> */
.L_x_122:
[----:B------:R-:W-:Y:S05]  /*4fa0*/  BSYNC B1 ;  /* 0x0000000000017941 */ /* 0x000fea0003800000 */
.L_x_121:
        /* <DEDUP_REMOVED lines=9> */
.L_x_124:
[----:B------:R-:W-:Y:S05]  /*5040*/  BSYNC B1 ;  /* 0x0000000000017941 */ /* 0x000fea0003800000 */
.L_x_123:
        /* <DEDUP_REMOVED lines=9> */
.L_x_126:
[----:B------:R-:W-:Y:S05]  /*50e0*/  BSYNC B1 ;  /* 0x0000000000017941 */ /* 0x000fea0003800000 */
.L_x_125:
        /* <DEDUP_REMOVED lines=9> */
.L_x_128:
[----:B------:R-:W-:Y:S05]  /*5180*/  BSYNC B1 ;  /* 0x0000000000017941 */ /* 0x000fea0003800000 */
.L_x_127:
        /* <DEDUP_REMOVED lines=11> */
.L_x_130:
[----:B------:R-:W-:Y:S05]  /*5240*/  BSYNC B1 ;  /* 0x0000000000017941 */ /* 0x000fea0003800000 */
.L_x_129:
        /* <DEDUP_REMOVED lines=9> */
.L_x_132:
[----:B------:R-:W-:Y:S05]  /*52e0*/  BSYNC B1 ;  /* 0x0000000000017941 */ /* 0x000fea0003800000 */
.L_x_131:
[----:B0----5:R-:W-:Y:S01]  /*52f0*/  IMAD.U32 R20, R134, 0x10000, RZ ;  /* 0x0001000086147824 */ /* 0x021fe200078e00ff */
[----:B------:R-:W-:Y:S01]  /*5300*/  ISETP.GT.AND P2, PT, R0, 0x188, P2 ;  /* 0x000001880000780c */ /* 0x000fe20001744270 */
[----:B------:R-:W-:Y:S02]  /*5310*/  BSSY B1, `(.L_x_133) ;  /* 0x0000009000017945 */ /* 0x000fe40003800000 */
[----:B------:R-:W-:Y:S01]  /*5320*/  FMUL R7, R20, R121 ;  /* 0x0000007914077220 */ /* 0x000fe20000400000 */
[----:B------:R-:W-:-:S03]  /*5330*/  IADD3 R20, P4, R133, R8, RZ ;  /* 0x0000000885147210 */ /* 0x000fc60007f9e0ff */
[----:B------:R-:W-:Y:S02]  /*5340*/  FFMA R7, R58, R120, R7 ;  /* 0x000000783a077223 */ /* 0x000fe40000000007 */
[----:B------:R-:W-:-:S03]  /*5350*/  IMAD.X R21, R135, 0x1, R9, P4 ;  /* 0x0000000187157824 */ /* 0x000fc600020e0609 */
[----:B------:R-:W-:-:S05]  /*5360*/  F2FP.BF16.F32.PACK_AB R7, RZ, R7 ;  /* 0x00000007ff07723e */ /* 0x000fca00000010ff */
[----:B------:R0:W-:Y:S01]  /*5370*/  @P3 STG.E.U16 desc[UR36][R20.64+0x20], R7 ;  /* 0x0000200714003986 */ /* 0x0001e2000c101524 */
[----:B------:R-:W-:Y:S05]  /*5380*/  @!P2 BRA `(.L_x_134) ;  /* 0x000000000004a947 */ /* 0x000fea0003800000 */
[----:B------:R0:W5:Y:S02]  /*5390*/  LDG.E.LTC128B.U16 R134, desc[UR36][R12.64+0x22] ;  /* 0x000022240c867981 */ /* 0x000164000c1e1520 */
.L_x_134:
[----:B------:R-:W-:Y:S05]  /*53a0*/  BSYNC B1 ;  /* 0x0000000000017941 */ /* 0x000fea0003800000 */
.L_x_133:
[----:B-----5:R-:W-:Y:S01]  /*53b0*/  IMAD.U32 R56, R134, 0x10000, RZ ;  /* 0x0001000086387824 */ /* 0x020fe200078e00ff */
[----:B------:R-:W-:Y:S01]  /*53c0*/  ISETP.GT.AND P3, PT, R0, 0x180, P1 ;  /* 0x000001800000780c */ /* 0x000fe20000f64270 */
[----:B------:R-:W-:Y:S02]  /*53d0*/  BSSY B1, `(.L_x_135) ;  /* 0x0000009000017945 */ /* 0x000fe40003800000 */
[----:B------:R-:W-:-:S04]  /*53e0*/  FMUL R56, R56, R121 ;  /* 0x0000007938387220 */ /* 0x000fc80000400000 */
[----:B------:R-:W-:Y:S01]  /*53f0*/  FFMA R59, R59, R120, R56 ;  /* 0x000000783b3b7223 */ /* 0x000fe20000000038 */
[----:B------:R-:W-:-:S04]  /*5400*/  IADD3 R56, P4, P5, R133, R136, R23 ;  /* 0x0000008885387210 */ /* 0x000fc80007d9e017 */
[----:B------:R-:W-:Y:S02]  /*5410*/  F2FP.BF16.F32.PACK_AB R59, RZ, R59 ;  /* 0x0000003bff3b723e */ /* 0x000fe400000010ff */
[----:B------:R-:W-:-:S05]  /*5420*/  IADD3.X R57, R135, R137, R73, P4, P5 ;  /* 0x0000008987397210 */ /* 0x000fca00027ea449 */
[----:B------:R0:W-:Y:S01]  /*5430*/  @P2 STG.E.U16 desc[UR36][R56.64+0x22], R59 ;  /* 0x0000223b38002986 */ /* 0x0001e2000c101524 */
[----:B------:R-:W-:Y:S05]  /*5440*/  @!P3 BRA `(.L_x_136) ;  /* 0x000000000004b947 */ /* 0x000fea0003800000 */
[----:B------:R0:W5:Y:S02]  /*5450*/  LDG.E.LTC128B.U16 R134, desc[UR36][R98.64+0x30] ;  /* 0x0000302462867981 */ /* 0x000164000c1e1520 */
.L_x_136:
[----:B------:R-:W-:Y:S05]  /*5460*/  BSYNC B1 ;  /* 0x0000000000017941 */ /* 0x000fea0003800000 */
.L_x_135:
        /* <DEDUP_REMOVED lines=9> */
.L_x_138:
[----:B------:R-:W-:Y:S05]  /*5500*/  BSYNC B1 ;  /* 0x0000000000017941 */ /* 0x000fea0003800000 */
.L_x_137:
        /* <DEDUP_REMOVED lines=9> */
.L_x_140:
[----:B------:R-:W-:Y:S05]  /*55a0*/  BSYNC B1 ;  /* 0x0000000000017941 */ /* 0x000fea0003800000 */
.L_x_139:
        /* <DEDUP_REMOVED lines=9> */
.L_x_142:
[----:B------:R-:W-:Y:S05]  /*5640*/  BSYNC B1 ;  /* 0x0000000000017941 */ /* 0x000fea0003800000 */
.L_x_141:
        /* <DEDUP_REMOVED lines=10> */
.L_x_144:
[----:B------:R-:W-:Y:S05]  /*56f0*/  BSYNC B1 ;  /* 0x0000000000017941 */ /* 0x000fea0003800000 */
.L_x_143:
        /* <DEDUP_REMOVED lines=10> */
.L_x_146:
[----:B------:R-:W-:Y:S05]  /*57a0*/  BSYNC B1 ;  /* 0x0000000000017941 */ /* 0x000fea0003800000 */
.L_x_145:
        /* <DEDUP_REMOVED lines=9> */
.L_x_148:
[----:B------:R-:W-:Y:S05]  /*5840*/  BSYNC B1 ;  /* 0x0000000000017941 */ /* 0x000fea0003800000 */
.L_x_147:
        /* <DEDUP_REMOVED lines=9> */
.L_x_150:
[----:B------:R-:W-:Y:S05]  /*58e0*/  BSYNC B1 ;  /* 0x0000000000017941 */ /* 0x000fea0003800000 */
.L_x_149:
        /* <DEDUP_REMOVED lines=10> */
.L_x_152:
[----:B------:R-:W-:Y:S05]  /*5990*/  BSYNC B1 ;  /* 0x0000000000017941 */ /* 0x000fea0003800000 */
.L_x_151:
        /* <DEDUP_REMOVED lines=10> */
.L_x_154:
[----:B------:R-:W-:Y:S05]  /*5a40*/  BSYNC B1 ;  /* 0x0000000000017941 */ /* 0x000fea0003800000 */
.L_x_153:
[----:B0---45:R-:W-:Y:S01]  /*5a50*/  IMAD.U32 R14, R134, 0x10000, RZ ;  /* 0x00010000860e7824 */ /* 0x031fe200078e00ff */
        /* <DEDUP_REMOVED lines=8> */
.L_x_156:
[----:B------:R-:W-:Y:S05]  /*5ae0*/  BSYNC B1 ;  /* 0x0000000000017941 */ /* 0x000fea0003800000 */
.L_x_155:
        /* <DEDUP_REMOVED lines=9> */
.L_x_158:
[----:B------:R-:W-:Y:S05]  /*5b80*/  BSYNC B1 ;  /* 0x0000000000017941 */ /* 0x000fea0003800000 */
.L_x_157:
        /* <DEDUP_REMOVED lines=9> */
.L_x_160:
[----:B------:R-:W-:Y:S05]  /*5c20*/  BSYNC B1 ;  /* 0x0000000000017941 */ /* 0x000fea0003800000 */
.L_x_159:
        /* <DEDUP_REMOVED lines=9> */
.L_x_162:
[----:B------:R-:W-:Y:S05]  /*5cc0*/  BSYNC B1 ;  /* 0x0000000000017941 */ /* 0x000fea0003800000 */
.L_x_161:
        /* <DEDUP_REMOVED lines=9> */
.L_x_164:
[----:B------:R-:W-:Y:S05]  /*5d60*/  BSYNC B1 ;  /* 0x0000000000017941 */ /* 0x000fea0003800000 */
.L_x_163:
        /* <DEDUP_REMOVED lines=9> */
.L_x_166:
[----:B------:R-:W-:Y:S05]  /*5e00*/  BSYNC B1 ;  /* 0x0000000000017941 */ /* 0x000fea0003800000 */
.L_x_165:
        /* <DEDUP_REMOVED lines=9> */
.L_x_168:
[----:B------:R-:W-:Y:S05]  /*5ea0*/  BSYNC B1 ;  /* 0x0000000000017941 */ /* 0x000fea0003800000 */
.L_x_167:
        /* <DEDUP_REMOVED lines=9> */
.L_x_170:
[----:B------:R-:W-:Y:S05]  /*5f40*/  BSYNC B1 ;  /* 0x0000000000017941 */ /* 0x000fea0003800000 */
.L_x_169:
        /* <DEDUP_REMOVED lines=9> */
.L_x_172:
[----:B------:R-:W-:Y:S05]  /*5fe0*/  BSYNC B1 ;  /* 0x0000000000017941 */ /* 0x000fea0003800000 */
.L_x_171:
        /* <DEDUP_REMOVED lines=9> */
.L_x_174:
[----:B------:R-:W-:Y:S05]  /*6080*/  BSYNC B1 ;  /* 0x0000000000017941 */ /* 0x000fea0003800000 */
.L_x_173:
        /* <DEDUP_REMOVED lines=9> */
.L_x_176:
[----:B------:R-:W-:Y:S05]  /*6120*/  BSYNC B1 ;  /* 0x0000000000017941 */ /* 0x000fea0003800000 */
.L_x_175:
        /* <DEDUP_REMOVED lines=9> */
.L_x_178:
[----:B------:R-:W-:Y:S05]  /*61c0*/  BSYNC B1 ;  /* 0x0000000000017941 */ /* 0x000fea0003800000 */
.L_x_177:
        /* <DEDUP_REMOVED lines=9> */
.L_x_180:
[----:B------:R-:W-:Y:S05]  /*6260*/  BSYNC B1 ;  /* 0x0000000000017941 */ /* 0x000fea0003800000 */
.L_x_179:
        /* <DEDUP_REMOVED lines=9> */
.L_x_182:
[----:B------:R-:W-:Y:S05]  /*6300*/  BSYNC B1 ;  /* 0x0000000000017941 */ /* 0x000fea0003800000 */
.L_x_181:
        /* <DEDUP_REMOVED lines=9> */
.L_x_184:
[----:B------:R-:W-:Y:S05]  /*63a0*/  BSYNC B1 ;  /* 0x0000000000017941 */ /* 0x000fea0003800000 */
.L_x_183:
        /* <DEDUP_REMOVED lines=9> */
.L_x_186:
[----:B------:R-:W-:Y:S05]  /*6440*/  BSYNC B1 ;  /* 0x0000000000017941 */ /* 0x000fea0003800000 */
.L_x_185:
        /* <DEDUP_REMOVED lines=9> */
.L_x_188:
[----:B------:R-:W-:Y:S05]  /*64e0*/  BSYNC B1 ;  /* 0x0000000000017941 */ /* 0x000fea0003800000 */
.L_x_187:
        /* <DEDUP_REMOVED lines=9> */
.L_x_190:
[----:B------:R-:W-:Y:S05]  /*6580*/  BSYNC B1 ;  /* 0x0000000000017941 */ /* 0x000fea0003800000 */
.L_x_189:
        /* <DEDUP_REMOVED lines=9> */
.L_x_192:
[----:B------:R-:W-:Y:S05]  /*6620*/  BSYNC B1 ;  /* 0x0000000000017941 */ /* 0x000fea0003800000 */
.L_x_191:
        /* <DEDUP_REMOVED lines=9> */
.L_x_194:
[----:B------:R-:W-:Y:S05]  /*66c0*/  BSYNC B1 ;  /* 0x0000000000017941 */ /* 0x000fea0003800000 */
.L_x_193:
        /* <DEDUP_REMOVED lines=9> */
.L_x_196:
[----:B------:R-:W-:Y:S05]  /*6760*/  BSYNC B1 ;  /* 0x0000000000017941 */ /* 0x000fea0003800000 */
.L_x_195:
        /* <DEDUP_REMOVED lines=9> */
.L_x_198:
[----:B------:R-:W-:Y:S05]  /*6800*/  BSYNC B1 ;  /* 0x0000000000017941 */ /* 0x000fea0003800000 */
.L_x_197:
        /* <DEDUP_REMOVED lines=9> */
.L_x_200:
[----:B------:R-:W-:Y:S05]  /*68a0*/  BSYNC B1 ;  /* 0x0000000000017941 */ /* 0x000fea0003800000 */
.L_x_199:
        /* <DEDUP_REMOVED lines=9> */
.L_x_202:
[----:B------:R-:W-:Y:S05]  /*6940*/  BSYNC B1 ;  /* 0x0000000000017941 */ /* 0x000fea0003800000 */
.L_x_201:
        /* <DEDUP_REMOVED lines=9> */
.L_x_204:
[----:B------:R-:W-:Y:S05]  /*69e0*/  BSYNC B1 ;  /* 0x0000000000017941 */ /* 0x000fea0003800000 */
.L_x_203:
        /* <DEDUP_REMOVED lines=9> */
.L_x_206:
[----:B------:R-:W-:Y:S05]  /*6a80*/  BSYNC B1 ;  /* 0x0000000000017941 */ /* 0x000fea0003800000 */
.L_x_205:
[----:B------:R-:W-:Y:S05]  /*6a90*/  @!P0 BRA `(.L_x_207) ;  /* 0x0000001c00288947 */ /* 0x000fea0003800000 */
[----:B-----5:R-:W-:-:S04]  /*6aa0*/  IMAD.U32 R134, R134, 0x10000, RZ ;  /* 0x0001000086867824 */ /* 0x020fc800078e00ff */
[----:B------:R-:W-:-:S04]  /*6ab0*/  FMUL R134, R134, R121 ;  /* 0x0000007986867220 */ /* 0x000fc80000400000 */
[----:B------:R-:W-:-:S05]  /*6ac0*/  FFMA R134, R31, R120, R134 ;  /* 0x000000781f867223 */ /* 0x000fca0000000086 */
[----:B------:R-:W-:-:S05]  /*6ad0*/  F2FP.BF16.F32.PACK_AB R134, RZ, R134 ;  /* 0x00000086ff86723e */ /* 0x000fca00000010ff */
[----:B------:R0:W-:Y:S01]  /*6ae0*/  STG.E.U16 desc[UR36][R20.64+0x52], R134 ;  /* 0x0000528614007986 */ /* 0x0001e2000c101524 */
[----:B------:R-:W-:Y:S05]  /*6af0*/  BRA `(.L_x_207) ;  /* 0x0000001c00107947 */ /* 0x000fea0003800000 */
.L_x_30:
[----:B------:R-:W-:Y:S01]  /*6b00*/  ULDC.64 UR4, c[0x0][0x5c0] ;  /* 0x0001700000047ab9 */ /* 0x000fe20000000a00 */
[-C--:B------:R-:W-:Y:S01]  /*6b10*/  FMUL R112, R112, R120.reuse ;  /* 0x0000007870707220 */ /* 0x080fe20000400000 */
[----:B------:R-:W-:Y:S01]  /*6b20*/  LEA R8, P2, R130, UR4, 0x1 ;  /* 0x0000000482087c11 */ /* 0x000fe2000f8408ff */
[----:B------:R-:W-:Y:S01]  /*6b30*/  IMAD.SHL.U32 R13, R4, 0x10, RZ ;  /* 0x00000010040d7824 */ /* 0x000fe200078e00ff */
[----:B------:R-:W-:Y:S01]  /*6b40*/  ISETP.GT.AND P3, PT, R3, 0x1, PT ;  /* 0x000000010300780c */ /* 0x000fe20003f64270 */
[----:B------:R-:W-:Y:S01]  /*6b50*/  FMUL R113, R113, R120 ;  /* 0x0000007871717220 */ /* 0x000fe20000400000 */
[----:B------:R-:W-:Y:S01]  /*6b60*/  F2FP.BF16.F32.PACK_AB R112, RZ, R112 ;  /* 0x00000070ff70723e */ /* 0x000fe200000010ff */
[-C--:B------:R-:W-:Y:S01]  /*6b70*/  FMUL R115, R115, R120.reuse ;  /* 0x0000007873737220 */ /* 0x080fe20000400000 */
[----:B------:R-:W-:Y:S01]  /*6b80*/  LEA.HI.X R9, R130, UR5, R135, 0x1, P2 ;  /* 0x0000000582097c11 */ /* 0x000fe200090f0c87 */
[-C--:B------:R-:W-:Y:S01]  /*6b90*/  FMUL R114, R114, R120.reuse ;  /* 0x0000007872727220 */ /* 0x080fe20000400000 */
[----:B------:R-:W-:Y:S01]  /*6ba0*/  ISETP.GT.AND P2, PT, R0, RZ, P3 ;  /* 0x000000ff0000720c */ /* 0x000fe20001f44270 */
[-C--:B------:R-:W-:Y:S01]  /*6bb0*/  FMUL R116, R116, R120.reuse ;  /* 0x0000007874747220 */ /* 0x080fe20000400000 */
[C---:B------:R-:W-:Y:S01]  /*6bc0*/  ISETP.GT.AND P5, PT, R0.reuse, 0x8, P0 ;  /* 0x000000080000780c */ /* 0x040fe200007a4270 */
[----:B------:R-:W-:Y:S01]  /*6bd0*/  @P1 STG.E.U16 desc[UR36][R8.64], R112 ;  /* 0x0000007008001986 */ /* 0x000fe2000c101524 */
[----:B------:R-:W-:Y:S01]  /*6be0*/  ISETP.GT.AND P1, PT, R0, 0x8, P3 ;  /* 0x000000080000780c */ /* 0x000fe20001f24270 */
[-C--:B------:R-:W-:Y:S01]  /*6bf0*/  FMUL R117, R117, R120.reuse ;  /* 0x0000007875757220 */ /* 0x080fe20000400000 */
[----:B------:R-:W-:Y:S01]  /*6c00*/  SHF.L.U64.HI R7, R4, 0x4, R5 ;  /* 0x0000000404077819 */ /* 0x000fe20000010205 */
[----:B------:R-:W-:Y:S01]  /*6c10*/  FMUL R118, R118, R120 ;  /* 0x0000007876767220 */ /* 0x000fe20000400000 */
[----:B------:R-:W-:Y:S01]  /*6c20*/  IADD3 R10, P4, R13, R8, RZ ;  /* 0x000000080d0a7210 */ /* 0x000fe20007f9e0ff */
[-C--:B------:R-:W-:Y:S01]  /*6c30*/  FMUL R119, R119, R120.reuse ;  /* 0x0000007877777220 */ /* 0x080fe20000400000 */
[----:B------:R-:W-:Y:S01]  /*6c40*/  F2FP.BF16.F32.PACK_AB R113, RZ, R113 ;  /* 0x00000071ff71723e */ /* 0x000fe200000010ff */
[----:B------:R-:W-:Y:S01]  /*6c50*/  FMUL R104, R104, R120 ;  /* 0x0000007868687220 */ /* 0x000fe20000400000 */
[----:B------:R-:W-:Y:S01]  /*6c60*/  F2FP.BF16.F32.PACK_AB R115, RZ, R115 ;  /* 0x00000073ff73723e */ /* 0x000fe200000010ff */
[----:B------:R-:W-:Y:S01]  /*6c70*/  IMAD.X R11, R7, 0x1, R9, P4 ;  /* 0x00000001070b7824 */ /* 0x000fe200020e0609 */
[----:B------:R-:W-:Y:S01]  /*6c80*/  F2FP.BF16.F32.PACK_AB R114, RZ, R114 ;  /* 0x00000072ff72723e */ /* 0x000fe200000010ff */
[----:B------:R-:W-:Y:S01]  /*6c90*/  @P2 STG.E.U16 desc[UR36][R8.64+0x2], R113 ;  /* 0x0000027108002986 */ /* 0x000fe2000c101524 */
[----:B------:R-:W-:Y:S01]  /*6ca0*/  ISETP.GT.AND P2, PT, R3, 0x8, PT ;  /* 0x000000080300780c */ /* 0x000fe20003f44270 */
[----:B------:R-:W-:Y:S01]  /*6cb0*/  IMAD R12, R5, 0xf0, RZ ;  /* 0x000000f0050c7824 */ /* 0x000fe200078e02ff */
[----:B------:R-:W-:Y:S01]  /*6cc0*/  F2FP.BF16.F32.PACK_AB R116, RZ, R116 ;  /* 0x00000074ff74723e */ /* 0x000fe200000010ff */
[----:B------:R-:W-:Y:S01]  /*6cd0*/  @P1 STG.E.U16 desc[UR36][R10.64+0x2], R115 ;  /* 0x000002730a001986 */ /* 0x000fe2000c101524 */
[----:B------:R-:W-:Y:S01]  /*6ce0*/  ISETP.GT.AND P1, PT, R3, 0x9, PT ;  /* 0x000000090300780c */ /* 0x000fe20003f24270 */
[----:B------:R-:W-:Y:S01]  /*6cf0*/  IMAD.WIDE.U32 R20, R4, 0xf0, R10 ;  /* 0x000000f004147825 */ /* 0x000fe200078e000a */
[----:B------:R-:W-:Y:S01]  /*6d00*/  F2FP.BF16.F32.PACK_AB R117, RZ, R117 ;  /* 0x00000075ff75723e */ /* 0x000fe200000010ff */
[----:B------:R-:W-:Y:S01]  /*6d10*/  @P5 STG.E.U16 desc[UR36][R10.64], R114 ;  /* 0x000000720a005986 */ /* 0x000fe2000c101524 */
[----:B------:R-:W-:Y:S01]  /*6d20*/  ISETP.GT.AND P5, PT, R0, RZ, P2 ;  /* 0x000000ff0000720c */ /* 0x000fe200017a4270 */
[----:B------:R-:W-:Y:S01]  /*6d30*/  IMAD.IADD R21, R12, 0x1, R21 ;  /* 0x000000010c157824 */ /* 0x000fe200078e0215 */
[----:B------:R-:W-:Y:S01]  /*6d40*/  ISETP.GT.AND P4, PT, R0, RZ, P1 ;  /* 0x000000ff0000720c */ /* 0x000fe20000f84270 */
[----:B------:R-:W-:Y:S01]  /*6d50*/  FMUL R105, R105, R120 ;  /* 0x0000007869697220 */ /* 0x000fe20000400000 */
[----:B------:R-:W-:Y:S01]  /*6d60*/  F2FP.BF16.F32.PACK_AB R118, RZ, R118 ;  /* 0x00000076ff76723e */ /* 0x000fe200000010ff */
[-C--:B------:R-:W-:Y:S01]  /*6d70*/  FMUL R106, R106, R120.reuse ;  /* 0x000000786a6a7220 */ /* 0x080fe20000400000 */
[----:B------:R-:W-:Y:S01]  /*6d80*/  F2FP.BF16.F32.PACK_AB R119, RZ, R119 ;  /* 0x00000077ff77723e */ /* 0x000fe200000010ff */
[----:B------:R-:W-:Y:S01]  /*6d90*/  FMUL R107, R107, R120 ;  /* 0x000000786b6b7220 */ /* 0x000fe20000400000 */
[----:B------:R-:W-:Y:S01]  /*6da0*/  F2FP.BF16.F32.PACK_AB R104, RZ, R104 ;  /* 0x00000068ff68723e */ /* 0x000fe200000010ff */
[-C--:B------:R-:W-:Y:S01]  /*6db0*/  FMUL R108, R108, R120.reuse ;  /* 0x000000786c6c7220 */ /* 0x080fe20000400000 */
[----:B------:R-:W-:Y:S01]  /*6dc0*/  F2FP.BF16.F32.PACK_AB R105, RZ, R105 ;  /* 0x00000069ff69723e */ /* 0x000fe200000010ff */
[-C--:B------:R-:W-:Y:S01]  /*6dd0*/  FMUL R109, R109, R120.reuse ;  /* 0x000000786d6d7220 */ /* 0x080fe20000400000 */
[----:B------:R-:W-:Y:S01]  /*6de0*/  PRMT R14, R104, 0x7610, R14 ;  /* 0x00007610680e7816 */ /* 0x000fe2000000000e */
[----:B------:R-:W-:Y:S01]  /*6df0*/  @P5 STG.E.U16 desc[UR36][R8.64+0x10], R116 ;  /* 0x0000107408005986 */ /* 0x000fe2000c101524 */
[----:B------:R-:W-:Y:S01]  /*6e00*/  ISETP.GT.AND P5, PT, R0, 0x8, P2 ;  /* 0x000000080000780c */ /* 0x000fe200017a4270 */
[----:B------:R-:W-:Y:S01]  /*6e10*/  FMUL R110, R110, R120 ;  /* 0x000000786e6e7220 */ /* 0x000fe20000400000 */
[----:B------:R-:W-:Y:S01]  /*6e20*/  F2FP.BF16.F32.PACK_AB R106, RZ, R106 ;  /* 0x0000006aff6a723e */ /* 0x000fe200000010ff */
[----:B------:R-:W-:Y:S01]  /*6e30*/  @P4 STG.E.U16 desc[UR36][R8.64+0x12], R117 ;  /* 0x0000127508004986 */ /* 0x000fe2000c101524 */
[----:B------:R-:W-:Y:S01]  /*6e40*/  ISETP.GT.AND P4, PT, R0, 0x8, P1 ;  /* 0x000000080000780c */ /* 0x000fe20000f84270 */
[-C--:B------:R-:W-:Y:S01]  /*6e50*/  FMUL R111, R111, R120.reuse ;  /* 0x000000786f6f7220 */ /* 0x080fe20000400000 */
[----:B------:R-:W-:Y:S01]  /*6e60*/  F2FP.BF16.F32.PACK_AB R107, RZ, R107 ;  /* 0x0000006bff6b723e */ /* 0x000fe200000010ff */
[----:B------:R-:W-:Y:S01]  /*6e70*/  FMUL R96, R96, R120 ;  /* 0x0000007860607220 */ /* 0x000fe20000400000 */
[----:B------:R-:W-:Y:S01]  /*6e80*/  F2FP.BF16.F32.PACK_AB R108, RZ, R108 ;  /* 0x0000006cff6c723e */ /* 0x000fe200000010ff */
[-C--:B------:R-:W-:Y:S01]  /*6e90*/  FMUL R97, R97, R120.reuse ;  /* 0x0000007861617220 */ /* 0x080fe20000400000 */
[----:B------:R-:W-:Y:S01]  /*6ea0*/  F2FP.BF16.F32.PACK_AB R109, RZ, R109 ;  /* 0x0000006dff6d723e */ /* 0x000fe200000010ff */
[----:B------:R-:W-:Y:S01]  /*6eb0*/  FMUL R98, R98, R120 ;  /* 0x0000007862627220 */ /* 0x000fe20000400000 */
[----:B------:R-:W-:Y:S01]  /*6ec0*/  F2FP.BF16.F32.PACK_AB R110, RZ, R110 ;  /* 0x0000006eff6e723e */ /* 0x000fe200000010ff */
[----:B------:R-:W-:Y:S01]  /*6ed0*/  @P5 STG.E.U16 desc[UR36][R10.64+0x10], R118 ;  /* 0x000010760a005986 */ /* 0x000fe2000c101524 */
[C---:B------:R-:W-:Y:S01]  /*6ee0*/  ISETP.GT.AND P5, PT, R0.reuse, 0x80, P0 ;  /* 0x000000800000780c */ /* 0x040fe200007a4270 */
[-C--:B------:R-:W-:Y:S01]  /*6ef0*/  FMUL R99, R99, R120.reuse ;  /* 0x0000007863637220 */ /* 0x080fe20000400000 */
[----:B------:R-:W-:Y:S01]  /*6f00*/  F2FP.BF16.F32.PACK_AB R111, RZ, R111 ;  /* 0x0000006fff6f723e */ /* 0x000fe200000010ff */
[----:B------:R-:W-:Y:S01]  /*6f10*/  @P4 STG.E.U16 desc[UR36][R10.64+0x12], R119 ;  /* 0x000012770a004986 */ /* 0x000fe2000c101524 */
[----:B------:R-:W-:Y:S01]  /*6f20*/  ISETP.GT.AND P4, PT, R0, 0x80, P3 ;  /* 0x000000800000780c */ /* 0x000fe20001f84270 */
[----:B------:R-:W-:Y:S01]  /*6f30*/  FMUL R100, R100, R120 ;  /* 0x0000007864647220 */ /* 0x000fe20000400000 */
[----:B------:R-:W-:Y:S01]  /*6f40*/  F2FP.BF16.F32.PACK_AB R96, RZ, R96 ;  /* 0x00000060ff60723e */ /* 0x000fe200000010ff */
[-C--:B------:R-:W-:Y:S01]  /*6f50*/  FMUL R101, R101, R120.reuse ;  /* 0x0000007865657220 */ /* 0x080fe20000400000 */
[----:B------:R-:W-:Y:S01]  /*6f60*/  F2FP.BF16.F32.PACK_AB R97, RZ, R97 ;  /* 0x00000061ff61723e */ /* 0x000fe200000010ff */
[----:B------:R-:W-:Y:S01]  /*6f70*/  FMUL R102, R102, R120 ;  /* 0x0000007866667220 */ /* 0x000fe20000400000 */
[----:B------:R-:W-:Y:S01]  /*6f80*/  F2FP.BF16.F32.PACK_AB R98, RZ, R98 ;  /* 0x00000062ff62723e */ /* 0x000fe200000010ff */
[----:B------:R-:W-:Y:S01]  /*6f90*/  FMUL R103, R103, R120 ;  /* 0x0000007867677220 */ /* 0x000fe20000400000 */
[----:B------:R-:W-:Y:S01]  /*6fa0*/  F2FP.BF16.F32.PACK_AB R99, RZ, R99 ;  /* 0x00000063ff63723e */ /* 0x000fe200000010ff */
[----:B------:R0:W-:Y:S01]  /*6fb0*/  @P5 STG.E.U16 desc[UR36][R20.64], R14 ;  /* 0x0000000e14005986 */ /* 0x0001e2000c101524 */
[----:B------:R-:W-:Y:S01]  /*6fc0*/  IADD3 R104, P5, R13, R20, RZ ;  /* 0x000000140d687210 */ /* 0x000fe20007fbe0ff */
[----:B------:R-:W-:Y:S01]  /*6fd0*/  FMUL R90, R90, R120 ;  /* 0x000000785a5a7220 */ /* 0x000fe20000400000 */
[----:B------:R-:W-:Y:S01]  /*6fe0*/  F2FP.BF16.F32.PACK_AB R100, RZ, R100 ;  /* 0x00000064ff64723e */ /* 0x000fe200000010ff */
[--C-:B------:R-:W-:Y:S01]  /*6ff0*/  @P4 IMAD.MOV.U32 R15, RZ, RZ, R21.reuse ;  /* 0x000000ffff0f4224 */ /* 0x100fe200078e0015 */
[----:B------:R-:W-:Y:S01]  /*7000*/  F2FP.BF16.F32.PACK_AB R101, RZ, R101 ;  /* 0x00000065ff65723e */ /* 0x000fe200000010ff */
[----:B------:R-:W-:Y:S01]  /*7010*/  FMUL R91, R91, R120 ;  /* 0x000000785b5b7220 */ /* 0x000fe20000400000 */
[----:B------:R-:W-:Y:S01]  /*7020*/  F2FP.BF16.F32.PACK_AB R102, RZ, R102 ;  /* 0x00000066ff66723e */ /* 0x000fe200000010ff */
[-C--:B------:R-:W-:Y:S01]  /*7030*/  FMUL R92, R92, R120.reuse ;  /* 0x000000785c5c7220 */ /* 0x080fe20000400000 */
[----:B------:R-:W-:Y:S01]  /*7040*/  F2FP.BF16.F32.PACK_AB R103, RZ, R103 ;  /* 0x00000067ff67723e */ /* 0x000fe200000010ff */
[-C--:B------:R-:W-:Y:S01]  /*7050*/  FMUL R93, R93, R120.reuse ;  /* 0x000000785d5d7220 */ /* 0x080fe20000400000 */
[----:B------:R-:W-:Y:S01]  /*7060*/  FMUL R94, R94, R120 ;  /* 0x000000785e5e7220 */ /* 0x000fe20000400000 */
[----:B0-----:R-:W-:Y:S01]  /*7070*/  @P4 IMAD.MOV.U32 R14, RZ, RZ, R20 ;  /* 0x000000ffff0e4224 */ /* 0x001fe200078e0014 */
[----:B------:R-:W-:Y:S01]  /*7080*/  F2FP.BF16.F32.PACK_AB R92, RZ, R92 ;  /* 0x0000005cff5c723e */ /* 0x000fe200000010ff */
[-C--:B------:R-:W-:Y:S01]  /*7090*/  FMUL R95, R95, R120.reuse ;  /* 0x000000785f5f7220 */ /* 0x080fe20000400000 */
[----:B------:R-:W-:Y:S01]  /*70a0*/  F2FP.BF16.F32.PACK_AB R93, RZ, R93 ;  /* 0x0000005dff5d723e */ /* 0x000fe200000010ff */
[-C--:B------:R-:W-:Y:S01]  /*70b0*/  FMUL R80, R80, R120.reuse ;  /* 0x0000007850507220 */ /* 0x080fe20000400000 */
[----:B------:R0:W-:Y:S01]  /*70c0*/  @P4 STG.E.U16 desc[UR36][R14.64+0x2], R105 ;  /* 0x000002690e004986 */ /* 0x0001e2000c101524 */
[----:B------:R-:W-:Y:S01]  /*70d0*/  ISETP.GT.AND P4, PT, R0, 0x88, P0 ;  /* 0x000000880000780c */ /* 0x000fe20000784270 */
        /* <DEDUP_REMOVED lines=9> */
[----:B------:R-:W-:Y:S01]  /*7170*/  F2FP.BF16.F32.PACK_AB R83, RZ, R83 ;  /* 0x00000053ff53723e */ /* 0x000fe200000010ff */
[----:B0-----:R-:W-:Y:S01]  /*7180*/  IMAD.X R105, R7, 0x1, R21, P5 ;  /* 0x0000000107697824 */ /* 0x001fe200028e0615 */
[----:B------:R-:W-:Y:S01]  /*7190*/  ISETP.GT.AND P5, PT, R0, 0x88, P3 ;  /* 0x000000880000780c */ /* 0x000fe20001fa4270 */
[----:B------:R-:W-:Y:S01]  /*71a0*/  FMUL R86, R86, R120 ;  /* 0x0000007856567220 */ /* 0x000fe20000400000 */
[----:B------:R-:W-:Y:S01]  /*71b0*/  F2FP.BF16.F32.PACK_AB R82, RZ, R82 ;  /* 0x00000052ff52723e */ /* 0x000fe200000010ff */
[-C--:B------:R-:W-:Y:S01]  /*71c0*/  FMUL R87, R87, R120.reuse ;  /* 0x0000007857577220 */ /* 0x080fe20000400000 */
        /* <DEDUP_REMOVED lines=9> */
[----:B------:R-:W-:Y:S01]  /*7260*/  @P5 IMAD.MOV.U32 R14, RZ, RZ, R104 ;  /* 0x000000ffff0e5224 */ /* 0x000fe200078e0068 */
[----:B------:R-:W-:Y:S01]  /*7270*/  F2FP.BF16.F32.PACK_AB R87, RZ, R87 ;  /* 0x00000057ff57723e */ /* 0x000fe200000010ff */
[----:B------:R-:W-:Y:S01]  /*7280*/  @P5 IMAD.MOV.U32 R15, RZ, RZ, R105 ;  /* 0x000000ffff0f5224 */ /* 0x000fe200078e0069 */
        /* <DEDUP_REMOVED lines=14> */
[----:B------:R-:W-:Y:S01]  /*7370*/  FMUL R65, R65, R120 ;  /* 0x0000007841417220 */ /* 0x000fe20000400000 */
[----:B------:R-:W-:Y:S01]  /*7380*/  F2FP.BF16.F32.PACK_AB R77, RZ, R77 ;  /* 0x0000004dff4d723e */ /* 0x000fe200000010ff */
[----:B0-----:R-:W-:-:S02]  /*7390*/  IMAD.SHL.U32 R14, R4, 0x100, RZ ;  /* 0x00000100040e7824 */ /* 0x001fc400078e00ff */
[-C--:B------:R-:W-:Y:S01]  /*73a0*/  FMUL R15, R89, R120.reuse ;  /* 0x00000078590f7220 */ /* 0x080fe20000400000 */
[----:B------:R0:W-:Y:S01]  /*73b0*/  @P5 STG.E.U16 desc[UR36][R20.64+0x12], R109 ;  /* 0x0000126d14005986 */ /* 0x0001e2000c101524 */
[----:B------:R-:W-:Y:S01]  /*73c0*/  ISETP.GT.AND P5, PT, R0, 0x88, P1 ;  /* 0x000000880000780c */ /* 0x000fe20000fa4270 */
[----:B------:R-:W-:Y:S01]  /*73d0*/  FMUL R66, R66, R120 ;  /* 0x0000007842427220 */ /* 0x000fe20000400000 */
[----:B------:R-:W-:Y:S01]  /*73e0*/  F2FP.BF16.F32.PACK_AB R78, RZ, R78 ;  /* 0x0000004eff4e723e */ /* 0x000fe200000010ff */
[----:B------:R-:W-:Y:S01]  /*73f0*/  @P4 STG.E.U16 desc[UR36][R104.64+0x10], R110 ;  /* 0x0000106e68004986 */ /* 0x000fe2000c101524 */
[----:B------:R-:W-:Y:S01]  /*7400*/  IADD3 R106, P4, R14, R20, RZ ;  /* 0x000000140e6a7210 */ /* 0x000fe20007f9e0ff */
[-C--:B------:R-:W-:Y:S01]  /*7410*/  FMUL R67, R67, R120.reuse ;  /* 0x0000007843437220 */ /* 0x080fe20000400000 */
[----:B------:R-:W-:Y:S01]  /*7420*/  F2FP.BF16.F32.PACK_AB R15, RZ, R15 ;  /* 0x0000000fff0f723e */ /* 0x000fe200000010ff */
[-C--:B------:R-:W-:Y:S01]  /*7430*/  FMUL R68, R68, R120.reuse ;  /* 0x0000007844447220 */ /* 0x080fe20000400000 */
[----:B------:R-:W-:Y:S01]  /*7440*/  F2FP.BF16.F32.PACK_AB R79, RZ, R79 ;  /* 0x0000004fff4f723e */ /* 0x000fe200000010ff */
[-C--:B------:R-:W-:Y:S01]  /*7450*/  FMUL R69, R69, R120.reuse ;  /* 0x0000007845457220 */ /* 0x080fe20000400000 */
[----:B------:R-:W-:Y:S01]  /*7460*/  PRMT R23, R15, 0x7610, R23 ;  /* 0x000076100f177816 */ /* 0x000fe20000000017 */
[-C--:B------:R-:W-:Y:S01]  /*7470*/  FMUL R70, R70, R120.reuse ;  /* 0x0000007846467220 */ /* 0x080fe20000400000 */
[--C-:B0-----:R-:W-:Y:S01]  /*7480*/  SHF.L.U64.HI R20, R4, 0x8, R5.reuse ;  /* 0x0000000804147819 */ /* 0x101fe20000010205 */
[----:B------:R0:W-:Y:S01]  /*7490*/  @P5 STG.E.U16 desc[UR36][R104.64+0x12], R111 ;  /* 0x0000126f68005986 */ /* 0x0001e2000c101524 */
[----:B------:R-:W-:Y:S01]  /*74a0*/  ISETP.GT.AND P5, PT, R0, 0x100, P0 ;  /* 0x000001000000780c */ /* 0x000fe200007a4270 */
[-C--:B------:R-:W-:Y:S01]  /*74b0*/  FMUL R71, R71, R120.reuse ;  /* 0x0000007847477220 */ /* 0x080fe20000400000 */
[----:B------:R-:W-:Y:S01]  /*74c0*/  PRMT R5, R96, 0x7610, R5 ;  /* 0x0000761060057816 */ /* 0x000fe20000000005 */
[----:B------:R-:W-:Y:S01]  /*74d0*/  IMAD.X R107, R20, 0x1, R21, P4 ;  /* 0x00000001146b7824 */ /* 0x000fe200020e0615 */
        /* <DEDUP_REMOVED lines=9> */
[----:B------:R1:W-:Y:S01]  /*7570*/  @P5 STG.E.U16 desc[UR36][R106.64], R5 ;  /* 0x000000056a005986 */ /* 0x0003e2000c101524 */
[----:B------:R-:W-:Y:S01]  /*7580*/  IADD3 R96, P5, R13, R106, RZ ;  /* 0x0000006a0d607210 */ /* 0x000fe20007fbe0ff */
[----:B------:R-:W-:Y:S01]  /*7590*/  FMUL R61, R61, R120 ;  /* 0x000000783d3d7220 */ /* 0x000fe20000400000 */
[----:B------:R-:W-:Y:S01]  /*75a0*/  F2FP.BF16.F32.PACK_AB R68, RZ, R68 ;  /* 0x00000044ff44723e */ /* 0x000fe200000010ff */
[--C-:B0-----:R-:W-:Y:S01]  /*75b0*/  @P4 IMAD.MOV.U32 R104, RZ, RZ, R106.reuse ;  /* 0x000000ffff684224 */ /* 0x101fe200078e006a */
        /* <DEDUP_REMOVED lines=8> */
[----:B-1----:R-:W-:Y:S01]  /*7640*/  FMUL R5, R88, R120 ;  /* 0x0000007858057220 */ /* 0x002fe20000400000 */
[----:B------:R-:W-:Y:S01]  /*7650*/  F2FP.BF16.F32.PACK_AB R56, RZ, R56 ;  /* 0x00000038ff38723e */ /* 0x000fe200000010ff */
[-C--:B------:R-:W-:Y:S01]  /*7660*/  FMUL R63, R63, R120.reuse ;  /* 0x000000783f3f7220 */ /* 0x080fe20000400000 */
[----:B------:R-:W-:Y:S01]  /*7670*/  F2FP.BF16.F32.PACK_AB R57, RZ, R57 ;  /* 0x00000039ff39723e */ /* 0x000fe200000010ff */
[-C--:B------:R-:W-:Y:S01]  /*7680*/  FMUL R48, R48, R120.reuse ;  /* 0x0000007830307220 */ /* 0x080fe20000400000 */
[----:B------:R-:W-:Y:S01]  /*7690*/  F2FP.BF16.F32.PACK_AB R5, RZ, R5 ;  /* 0x00000005ff05723e */ /* 0x000fe200000010ff */
[----:B------:R-:W-:Y:S01]  /*76a0*/  FMUL R49, R49, R120 ;  /* 0x0000007831317220 */ /* 0x000fe20000400000 */
[----:B------:R-:W-:Y:S01]  /*76b0*/  F2FP.BF16.F32.PACK_AB R58, RZ, R58 ;  /* 0x0000003aff3a723e */ /* 0x000fe200000010ff */
[-C--:B------:R-:W-:Y:S01]  /*76c0*/  FMUL R50, R50, R120.reuse ;  /* 0x0000007832327220 */ /* 0x080fe20000400000 */
[----:B------:R-:W-:Y:S01]  /*76d0*/  PRMT R21, R5, 0x7610, R21 ;  /* 0x0000761005157816 */ /* 0x000fe20000000015 */
[--C-:B0-----:R-:W-:Y:S01]  /*76e0*/  IMAD.X R97, R7, 0x1, R107.reuse, P5 ;  /* 0x0000000107617824 */ /* 0x101fe200028e066b */
[----:B------:R-:W-:Y:S01]  /*76f0*/  ISETP.GT.AND P5, PT, R0, 0x108, P3 ;  /* 0x000001080000780c */ /* 0x000fe20001fa4270 */
[----:B------:R-:W-:Y:S01]  /*7700*/  FMUL R51, R51, R120 ;  /* 0x0000007833337220 */ /* 0x000fe20000400000 */
[----:B------:R-:W-:Y:S01]  /*7710*/  F2FP.BF16.F32.PACK_AB R5, RZ, R90 ;  /* 0x0000005aff05723e */ /* 0x000fe200000010ff */
[-C--:B------:R-:W-:Y:S01]  /*7720*/  FMUL R52, R52, R120.reuse ;  /* 0x0000007834347220 */ /* 0x080fe20000400000 */
[----:B------:R0:W-:Y:S01]  /*7730*/  @P4 STG.E.U16 desc[UR36][R96.64], R98 ;  /* 0x0000006260004986 */ /* 0x0001e2000c101524 */
[----:B------:R-:W-:Y:S01]  /*7740*/  ISETP.GT.AND P4, PT, R0, 0x100, P2 ;  /* 0x000001000000780c */ /* 0x000fe20001784270 */
[-C--:B------:R-:W-:Y:S01]  /*7750*/  FMUL R53, R53, R120.reuse ;  /* 0x0000007835357220 */ /* 0x080fe20000400000 */
[----:B------:R-:W-:Y:S01]  /*7760*/  F2FP.BF16.F32.PACK_AB R59, RZ, R59 ;  /* 0x0000003bff3b723e */ /* 0x000fe200000010ff */
[-C--:B------:R-:W-:Y:S01]  /*7770*/  FMUL R54, R54, R120.reuse ;  /* 0x0000007836367220 */ /* 0x080fe20000400000 */
[----:B------:R-:W-:Y:S01]  /*7780*/  F2FP.BF16.F32.PACK_AB R61, RZ, R61 ;  /* 0x0000003dff3d723e */ /* 0x000fe200000010ff */
[----:B------:R-:W-:Y:S01]  /*7790*/  FMUL R55, R55, R120 ;  /* 0x0000007837377220 */ /* 0x000fe20000400000 */
[----:B------:R-:W-:Y:S01]  /*77a0*/  F2FP.BF16.F32.PACK_AB R60, RZ, R60 ;  /* 0x0000003cff3c723e */ /* 0x000fe200000010ff */
[-C--:B------:R-:W-:Y:S01]  /*77b0*/  FMUL R40, R40, R120.reuse ;  /* 0x0000007828287220 */ /* 0x080fe20000400000 */
[----:B------:R1:W-:Y:S01]  /*77c0*/  @P5 STG.E.U16 desc[UR36][R96.64+0x2], R99 ;  /* 0x0000026360005986 */ /* 0x0003e2000c101524 */
[----:B------:R-:W-:Y:S01]  /*77d0*/  ISETP.GT.AND P5, PT, R0, 0x100, P1 ;  /* 0x000001000000780c */ /* 0x000fe20000fa4270 */
[----:B------:R-:W-:Y:S01]  /*77e0*/  FMUL R41, R41, R120 ;  /* 0x0000007829297220 */ /* 0x000fe20000400000 */
[----:B------:R-:W-:Y:S01]  /*77f0*/  F2FP.BF16.F32.PACK_AB R62, RZ, R62 ;  /* 0x0000003eff3e723e */ /* 0x000fe200000010ff */
[-C--:B------:R-:W-:Y:S01]  /*7800*/  FMUL R42, R42, R120.reuse ;  /* 0x000000782a2a7220 */ /* 0x080fe20000400000 */
[--C-:B0-----:R-:W-:Y:S01]  /*7810*/  @P4 IMAD.MOV.U32 R98, RZ, RZ, R106.reuse ;  /* 0x000000ffff624224 */ /* 0x101fe200078e006a */
[----:B------:R-:W-:Y:S01]  /*7820*/  F2FP.BF16.F32.PACK_AB R63, RZ, R63 ;  /* 0x0000003fff3f723e */ /* 0x000fe200000010ff */
[----:B------:R-:W-:Y:S01]  /*7830*/  FMUL R43, R43, R120 ;  /* 0x000000782b2b7220 */ /* 0x000fe20000400000 */
[----:B------:R-:W-:Y:S01]  /*7840*/  F2FP.BF16.F32.PACK_AB R48, RZ, R48 ;  /* 0x00000030ff30723e */ /* 0x000fe200000010ff */
[-C--:B------:R-:W-:Y:S01]  /*7850*/  FMUL R44, R44, R120.reuse ;  /* 0x000000782c2c7220 */ /* 0x080fe20000400000 */
[----:B------:R-:W-:Y:S01]  /*7860*/  F2FP.BF16.F32.PACK_AB R49, RZ, R49 ;  /* 0x00000031ff31723e */ /* 0x000fe200000010ff */
[----:B------:R-:W-:Y:S01]  /*7870*/  FMUL R45, R45, R120 ;  /* 0x000000782d2d7220 */ /* 0x000fe20000400000 */
[--C-:B-1----:R-:W-:Y:S01]  /*7880*/  @P4 IMAD.MOV.U32 R99, RZ, RZ, R107.reuse ;  /* 0x000000ffff634224 */ /* 0x102fe200078e006b */
        /* <DEDUP_REMOVED lines=16> */
[----:B0-----:R-:W-:Y:S01]  /*7990*/  @P5 IMAD.MOV.U32 R98, RZ, RZ, R106 ;  /* 0x000000ffff625224 */ /* 0x001fe200078e006a */
[----:B------:R-:W-:Y:S01]  /*79a0*/  F2FP.BF16.F32.PACK_AB R41, RZ, R41 ;  /* 0x00000029ff29723e */ /* 0x000fe200000010ff */
[--C-:B------:R-:W-:Y:S01]  /*79b0*/  @P5 IMAD.MOV.U32 R99, RZ, RZ, R107.reuse ;  /* 0x000000ffff635224 */ /* 0x100fe200078e006b */
[----:B------:R-:W-:Y:S01]  /*79c0*/  F2FP.BF16.F32.PACK_AB R42, RZ, R42 ;  /* 0x0000002aff2a723e */ /* 0x000fe200000010ff */
[-C--:B------:R-:W-:Y:S01]  /*79d0*/  FMUL R37, R37, R120.reuse ;  /* 0x0000007825257220 */ /* 0x080fe20000400000 */
[----:B------:R-:W-:Y:S01]  /*79e0*/  F2FP.BF16.F32.PACK_AB R43, RZ, R43 ;  /* 0x0000002bff2b723e */ /* 0x000fe200000010ff */
[-C--:B------:R-:W-:Y:S01]  /*79f0*/  FMUL R38, R38, R120.reuse ;  /* 0x0000007826267220 */ /* 0x080fe20000400000 */
[----:B------:R-:W-:Y:S01]  /*7a00*/  @P5 STG.E.U16 desc[UR36][R98.64+0x12], R101 ;  /* 0x0000126562005986 */ /* 0x000fe2000c101524 */
[----:B------:R-:W-:Y:S01]  /*7a10*/  ISETP.GT.AND P5, PT, R0, 0x108, P1 ;  /* 0x000001080000780c */ /* 0x000fe20000fa4270 */
[----:B------:R-:W-:Y:S01]  /*7a20*/  FMUL R39, R39, R120 ;  /* 0x0000007827277220 */ /* 0x000fe20000400000 */
[----:B------:R-:W-:Y:S01]  /*7a30*/  F2FP.BF16.F32.PACK_AB R44, RZ, R44 ;  /* 0x0000002cff2c723e */ /* 0x000fe200000010ff */
[----:B------:R-:W-:Y:S01]  /*7a40*/  @P4 STG.E.U16 desc[UR36][R96.64+0x10], R102 ;  /* 0x0000106660004986 */ /* 0x000fe2000c101524 */
[----:B------:R-:W-:Y:S01]  /*7a50*/  IADD3 R88, P4, R14, R106, RZ ;  /* 0x0000006a0e587210 */ /* 0x000fe20007f9e0ff */
[-C--:B------:R-:W-:Y:S01]  /*7a60*/  FMUL R24, R24, R120.reuse ;  /* 0x0000007818187220 */ /* 0x080fe20000400000 */
[----:B------:R-:W-:Y:S01]  /*7a70*/  F2FP.BF16.F32.PACK_AB R45, RZ, R45 ;  /* 0x0000002dff2d723e */ /* 0x000fe200000010ff */
[----:B------:R-:W-:Y:S01]  /*7a80*/  FMUL R25, R25, R120 ;  /* 0x0000007819197220 */ /* 0x000fe20000400000 */
[----:B------:R-:W-:Y:S01]  /*7a90*/  F2FP.BF16.F32.PACK_AB R46, RZ, R46 ;  /* 0x0000002eff2e723e */ /* 0x000fe200000010ff */
[----:B------:R-:W-:Y:S01]  /*7aa0*/  IMAD.X R89, R20, 0x1, R107, P4 ;  /* 0x0000000114597824 */ /* 0x000fe200020e066b */
[----:B------:R-:W-:Y:S01]  /*7ab0*/  ISETP.GT.AND P4, PT, R0, 0x180, P3 ;  /* 0x000001800000780c */ /* 0x000fe20001f84270 */
[-C--:B------:R-:W-:Y:S01]  /*7ac0*/  FMUL R26, R26, R120.reuse ;  /* 0x000000781a1a7220 */ /* 0x080fe20000400000 */
[C---:B------:R-:W-:Y:S01]  /*7ad0*/  ISETP.GT.AND P3, PT, R0.reuse, 0x188, P3 ;  /* 0x000001880000780c */ /* 0x040fe20001f64270 */
[----:B------:R-:W-:Y:S01]  /*7ae0*/  @P5 STG.E.U16 desc[UR36][R96.64+0x12], R103 ;  /* 0x0000126760005986 */ /* 0x000fe2000c101524 */
[C---:B------:R-:W-:Y:S01]  /*7af0*/  ISETP.GT.AND P5, PT, R0.reuse, 0x180, P0 ;  /* 0x000001800000780c */ /* 0x040fe200007a4270 */
[-C--:B------:R-:W-:Y:S01]  /*7b00*/  FMUL R27, R27, R120.reuse ;  /* 0x000000781b1b7220 */ /* 0x080fe20000400000 */
        /* <DEDUP_REMOVED lines=8> */
[----:B------:R-:W-:-:S02]  /*7b90*/  F2FP.BF16.F32.PACK_AB R34, RZ, R34 ;  /* 0x00000022ff22723e */ /* 0x000fc400000010ff */
[----:B------:R-:W-:Y:S01]  /*7ba0*/  F2FP.BF16.F32.PACK_AB R35, RZ, R35 ;  /* 0x00000023ff23723e */ /* 0x000fe200000010ff */
[----:B------:R-:W-:Y:S01]  /*7bb0*/  @P5 STG.E.U16 desc[UR36][R88.64], R21 ;  /* 0x0000001558005986 */ /* 0x000fe2000c101524 */
[----:B------:R-:W-:Y:S02]  /*7bc0*/  IADD3 R90, P5, R13, R88, RZ ;  /* 0x000000580d5a7210 */ /* 0x000fe40007fbe0ff */
[----:B------:R-:W-:Y:S01]  /*7bd0*/  F2FP.BF16.F32.PACK_AB R36, RZ, R36 ;  /* 0x00000024ff24723e */ /* 0x000fe200000010ff */
[----:B------:R-:W-:Y:S01]  /*7be0*/  @P4 STG.E.U16 desc[UR36][R88.64+0x2], R23 ;  /* 0x0000021758004986 */ /* 0x000fe2000c101524 */
[C---:B------:R-:W-:Y:S01]  /*7bf0*/  ISETP.GT.AND P4, PT, R0.reuse, 0x180, P2 ;  /* 0x000001800000780c */ /* 0x040fe20001784270 */
[----:B------:R-:W-:Y:S01]  /*7c00*/  IMAD.X R91, R7, 0x1, R89, P5 ;  /* 0x00000001075b7824 */ /* 0x000fe200028e0659 */
[----:B------:R-:W-:Y:S02]  /*7c10*/  ISETP.GT.AND P2, PT, R0, 0x188, P2 ;  /* 0x000001880000780c */ /* 0x000fe40001744270 */
[----:B------:R-:W-:-:S02]  /*7c20*/  F2FP.BF16.F32.PACK_AB R37, RZ, R37 ;  /* 0x00000025ff25723e */ /* 0x000fc400000010ff */
[----:B------:R0:W-:Y:S01]  /*7c30*/  @P0 STG.E.U16 desc[UR36][R90.64], R5 ;  /* 0x000000055a000986 */ /* 0x0001e2000c101524 */
[C---:B------:R-:W-:Y:S02]  /*7c40*/  ISETP.GT.AND P0, PT, R0.reuse, 0x180, P1 ;  /* 0x000001800000780c */ /* 0x040fe40000f04270 */
[C---:B------:R-:W-:Y:S01]  /*7c50*/  ISETP.GT.AND P1, PT, R0.reuse, 0x188, P1 ;  /* 0x000001880000780c */ /* 0x040fe20000f24270 */
[----:B------:R1:W-:Y:S01]  /*7c60*/  @P3 STG.E.U16 desc[UR36][R90.64+0x2], R15 ;  /* 0x0000020f5a003986 */ /* 0x0003e2000c101524 */
[----:B------:R-:W-:Y:S02]  /*7c70*/  ISETP.GT.AND P3, PT, R3, 0x11, PT ;  /* 0x000000110300780c */ /* 0x000fe40003f64270 */
[----:B------:R-:W-:Y:S01]  /*7c80*/  F2FP.BF16.F32.PACK_AB R38, RZ, R38 ;  /* 0x00000026ff26723e */ /* 0x000fe200000010ff */
[----:B------:R-:W-:Y:S01]  /*7c90*/  @P4 STG.E.U16 desc[UR36][R88.64+0x10], R92 ;  /* 0x0000105c58004986 */ /* 0x000fe2000c101524 */
[----:B------:R-:W-:Y:S02]  /*7ca0*/  ISETP.GT.AND P4, PT, R0, RZ, P3 ;  /* 0x000000ff0000720c */ /* 0x000fe40001f84270 */
[----:B------:R-:W-:-:S02]  /*7cb0*/  F2FP.BF16.F32.PACK_AB R39, RZ, R39 ;  /* 0x00000027ff27723e */ /* 0x000fc400000010ff */
[----:B0-----:R-:W-:Y:S01]  /*7cc0*/  PRMT R5, R74, 0x7610, R5 ;  /* 0x000076104a057816 */ /* 0x001fe20000000005 */
[----:B------:R0:W-:Y:S01]  /*7cd0*/  @P0 STG.E.U16 desc[UR36][R88.64+0x12], R93 ;  /* 0x0000125d58000986 */ /* 0x0001e2000c101524 */
[----:B------:R-:W-:Y:S02]  /*7ce0*/  F2FP.BF16.F32.PACK_AB R24, RZ, R24 ;  /* 0x00000018ff18723e */ /* 0x000fe400000010ff */
[----:B-1----:R-:W-:Y:S02]  /*7cf0*/  PRMT R15, R66, 0x7610, R15 ;  /* 0x00007610420f7816 */ /* 0x002fe4000000000f */
[----:B------:R-:W-:Y:S02]  /*7d00*/  F2FP.BF16.F32.PACK_AB R25, RZ, R25 ;  /* 0x00000019ff19723e */ /* 0x000fe400000010ff */
[----:B------:R-:W-:Y:S02]  /*7d10*/  F2FP.BF16.F32.PACK_AB R26, RZ, R26 ;  /* 0x0000001aff1a723e */ /* 0x000fe400000010ff */
[----:B------:R-:W-:-:S02]  /*7d20*/  F2FP.BF16.F32.PACK_AB R27, RZ, R27 ;  /* 0x0000001bff1b723e */ /* 0x000fc400000010ff */
[----:B------:R-:W-:Y:S01]  /*7d30*/  F2FP.BF16.F32.PACK_AB R28, RZ, R28 ;  /* 0x0000001cff1c723e */ /* 0x000fe200000010ff */
[----:B0-----:R-:W-:Y:S01]  /*7d40*/  @P2 IMAD.MOV.U32 R88, RZ, RZ, R90 ;  /* 0x000000ffff582224 */ /* 0x001fe200078e005a */
[----:B------:R-:W-:Y:S01]  /*7d50*/  F2FP.BF16.F32.PACK_AB R29, RZ, R29 ;  /* 0x0000001dff1d723e */ /* 0x000fe200000010ff */
[----:B------:R-:W-:Y:S01]  /*7d60*/  @P2 IMAD.MOV.U32 R89, RZ, RZ, R91 ;  /* 0x000000ffff592224 */ /* 0x000fe200078e005b */
[----:B------:R-:W-:Y:S02]  /*7d70*/  F2FP.BF16.F32.PACK_AB R30, RZ, R30 ;  /* 0x0000001eff1e723e */ /* 0x000fe400000010ff */
[----:B------:R-:W-:Y:S02]  /*7d80*/  F2FP.BF16.F32.PACK_AB R31, RZ, R31 ;  /* 0x0000001fff1f723e */ /* 0x000fe400000010ff */
[----:B------:R-:W-:Y:S01]  /*7d90*/  @P2 STG.E.U16 desc[UR36][R88.64+0x10], R94 ;  /* 0x0000105e58002986 */ /* 0x000fe2000c101524 */
[----:B------:R-:W-:-:S03]  /*7da0*/  ISETP.GT.AND P2, PT, R3, 0x10, PT ;  /* 0x000000100300780c */ /* 0x000fc60003f44270 */
[----:B------:R-:W-:Y:S01]  /*7db0*/  @P1 STG.E.U16 desc[UR36][R90.64+0x12], R95 ;  /* 0x0000125f5a001986 */ /* 0x000fe2000c101524 */
[C---:B------:R-:W-:Y:S02]  /*7dc0*/  ISETP.GT.AND P0, PT, R0.reuse, RZ, P2 ;  /* 0x000000ff0000720c */ /* 0x040fe40001704270 */
[C---:B------:R-:W-:Y:S01]  /*7dd0*/  ISETP.GT.AND P1, PT, R0.reuse, 0x8, P3 ;  /* 0x000000080000780c */ /* 0x040fe20001f24270 */
[----:B------:R-:W-:Y:S01]  /*7de0*/  @P4 STG.E.U16 desc[UR36][R8.64+0x22], R81 ;  /* 0x0000225108004986 */ /* 0x000fe2000c101524 */
[----:B------:R-:W-:-:S09]  /*7df0*/  ISETP.GT.AND P5, PT, R0, 0x8, P2 ;  /* 0x000000080000780c */ /* 0x000fd200017a4270 */
[----:B------:R0:W-:Y:S01]  /*7e00*/  @P0 STG.E.U16 desc[UR36][R8.64+0x20], R80 ;  /* 0x0000205008000986 */ /* 0x0001e2000c101524 */
[----:B------:R-:W-:-:S03]  /*7e10*/  ISETP.GT.AND P0, PT, R3, 0x18, PT ;  /* 0x000000180300780c */ /* 0x000fc60003f04270 */
[----:B------:R-:W-:Y:S01]  /*7e20*/  @P1 STG.E.U16 desc[UR36][R10.64+0x22], R83 ;  /* 0x000022530a001986 */ /* 0x000fe2000c101524 */
[----:B------:R-:W-:-:S03]  /*7e30*/  ISETP.GT.AND P1, PT, R3, 0x19, PT ;  /* 0x000000190300780c */ /* 0x000fc60003f24270 */
[----:B------:R-:W-:Y:S01]  /*7e40*/  @P5 STG.E.U16 desc[UR36][R10.64+0x20], R82 ;  /* 0x000020520a005986 */ /* 0x000fe2000c101524 */
[C---:B------:R-:W-:Y:S02]  /*7e50*/  ISETP.GT.AND P5, PT, R0.reuse, RZ, P0 ;  /* 0x000000ff0000720c */ /* 0x040fe400007a4270 */
[----:B------:R-:W-:Y:S01]  /*7e60*/  ISETP.GT.AND P4, PT, R0, RZ, P1 ;  /* 0x000000ff0000720c */ /* 0x000fe20000f84270 */
[----:B0-----:R-:W-:Y:S01]  /*7e70*/  IMAD.WIDE.U32 R80, R4, 0xf0, R10 ;  /* 0x000000f004507825 */ /* 0x001fe200078e000a */
[----:B------:R-:W-:-:S03]  /*7e80*/  PRMT R4, R72, 0x7610, R4 ;  /* 0x0000761048047816 */ /* 0x000fc60000000004 */
[----:B------:R-:W-:Y:S01]  /*7e90*/  IMAD.IADD R81, R12, 0x1, R81 ;  /* 0x000000010c517824 */ /* 0x000fe200078e0251 */
[----:B------:R-:W-:-:S05]  /*7ea0*/  PRMT R12, R64, 0x7610, R12 ;  /* 0x00007610400c7816 */ /* 0x000fca000000000c */
[----:B------:R-:W-:Y:S01]  /*7eb0*/  @P5 STG.E.U16 desc[UR36][R8.64+0x30], R84 ;  /* 0x0000305408005986 */ /* 0x000fe2000c101524 */
[----:B------:R-:W-:-:S03]  /*7ec0*/  ISETP.GT.AND P5, PT, R0, 0x8, P0 ;  /* 0x000000080000780c */ /* 0x000fc600007a4270 */
[----:B------:R-:W-:Y:S01]  /*7ed0*/  @P4 STG.E.U16 desc[UR36][R8.64+0x32], R85 ;  /* 0x0000325508004986 */ /* 0x000fe2000c101524 */
[----:B------:R-:W-:-:S09]  /*7ee0*/  ISETP.GT.AND P4, PT, R0, 0x8, P1 ;  /* 0x000000080000780c */ /* 0x000fd20000f84270 */
[----:B------:R-:W-:Y:S01]  /*7ef0*/  @P5 STG.E.U16 desc[UR36][R10.64+0x30], R86 ;  /* 0x000030560a005986 */ /* 0x000fe2000c101524 */
[----:B------:R-:W-:-:S03]  /*7f00*/  ISETP.GT.AND P5, PT, R0, 0x80, P3 ;  /* 0x000000800000780c */ /* 0x000fc60001fa4270 */
[----:B------:R-:W-:Y:S01]  /*7f10*/  @P4 STG.E.U16 desc[UR36][R10.64+0x32], R87 ;  /* 0x000032570a004986 */ /* 0x000fe2000c101524 */
[----:B------:R-:W-:-:S09]  /*7f20*/  ISETP.GT.AND P4, PT, R0, 0x80, P2 ;  /* 0x000000800000780c */ /* 0x000fd20001784270 */
[----:B------:R0:W-:Y:S01]  /*7f30*/  @P5 STG.E.U16 desc[UR36][R80.64+0x22], R73 ;  /* 0x0000224950005986 */ /* 0x0001e2000c101524 */
[----:B------:R-:W-:-:S03]  /*7f40*/  IADD3 R72, P5, R13, R80, RZ ;  /* 0x000000500d487210 */ /* 0x000fc60007fbe0ff */
[----:B------:R1:W-:Y:S01]  /*7f50*/  @P4 STG.E.U16 desc[UR36][R80.64+0x20], R4 ;  /* 0x0000200450004986 */ /* 0x0003e2000c101524 */
[C---:B------:R-:W-:Y:S01]  /*7f60*/  ISETP.GT.AND P4, PT, R0.reuse, 0x88, P2 ;  /* 0x000000880000780c */ /* 0x040fe20001784270 */
[----:B0-----:R-:W-:Y:S01]  /*7f70*/  IMAD.X R73, R7, 0x1, R81, P5 ;  /* 0x0000000107497824 */ /* 0x001fe200028e0651 */
[----:B------:R-:W-:-:S11]  /*7f80*/  ISETP.GT.AND P5, PT, R0, 0x88, P3 ;  /* 0x000000880000780c */ /* 0x000fd60001fa4270 */
[----:B------:R0:W-:Y:S01]  /*7f90*/  @P4 STG.E.U16 desc[UR36][R72.64+0x20], R5 ;  /* 0x0000200548004986 */ /* 0x0001e2000c101524 */
[----:B-1----:R-:W-:-:S03]  /*7fa0*/  IADD3 R4, P4, R14, R80, RZ ;  /* 0x000000500e047210 */ /* 0x002fc60007f9e0ff */
[----:B------:R1:W-:Y:S02]  /*7fb0*/  @P5 STG.E.U16 desc[UR36][R72.64+0x22], R75 ;  /* 0x0000224b48005986 */ /* 0x0003e4000c101524 */
[----:B0-----:R-:W-:Y:S01]  /*7fc0*/  IMAD.X R5, R20, 0x1, R81, P4 ;  /* 0x0000000114057824 */ /* 0x001fe200020e0651 */
[----:B------:R-:W-:-:S04]  /*7fd0*/  IADD3 R74, P4, P5, R13, R4, R14 ;  /* 0x000000040d4a7210 */ /* 0x000fc80007d9e00e */
[----:B-1----:R-:W-:Y:S02]  /*7fe0*/  IADD3.X R75, R7, R5, R20, P4, P5 ;  /* 0x00000005074b7210 */ /* 0x002fe400027ea414 */
[C---:B------:R-:W-:Y:S02]  /*7ff0*/  ISETP.GT.AND P4, PT, R0.reuse, 0x80, P0 ;  /* 0x000000800000780c */ /* 0x040fe40000784270 */
[----:B------:R-:W-:-:S11]  /*8000*/  ISETP.GT.AND P5, PT, R0, 0x80, P1 ;  /* 0x000000800000780c */ /* 0x000fd60000fa4270 */
        /* <DEDUP_REMOVED lines=9> */
[----:B------:R-:W-:-:S03]  /*80a0*/  ISETP.GT.AND P4, PT, R0, 0x108, P2 ;  /* 0x000001080000780c */ /* 0x000fc60001784270 */
[----:B------:R1:W-:Y:S01]  /*80b0*/  @P5 STG.E.U16 desc[UR36][R4.64+0x22], R65 ;  /* 0x0000224104005986 */ /* 0x0003e2000c101524 */
[----:B------:R-:W-:Y:S02]  /*80c0*/  IADD3 R64, P5, R13, R4, RZ ;  /* 0x000000040d407210 */ /* 0x000fe40007fbe0ff */
[----:B0-----:R-:W-:-:S03]  /*80d0*/  F2FP.BF16.F32.PACK_AB R12, RZ, R67 ;  /* 0x00000043ff0c723e */ /* 0x001fc600000010ff */
[----:B-1----:R-:W-:Y:S01]  /*80e0*/  IMAD.X R65, R7, 0x1, R5, P5 ;  /* 0x0000000107417824 */ /* 0x002fe200028e0605 */
[----:B------:R-:W-:-:S04]  /*80f0*/  ISETP.GT.AND P5, PT, R0, 0x108, P3 ;  /* 0x000001080000780c */ /* 0x000fc80001fa4270 */
[----:B------:R0:W-:Y:S01]  /*8100*/  @P4 STG.E.U16 desc[UR36][R64.64+0x20], R15 ;  /* 0x0000200f40004986 */ /* 0x0001e2000c101524 */
[----:B------:R-:W-:-:S05]  /*8110*/  IADD3 R66, P4, R4, R13, RZ ;  /* 0x0000000d04427210 */ /* 0x000fca0007f9e0ff */
[----:B------:R-:W-:Y:S01]  /*8120*/  IMAD.X R67, R5, 0x1, R7, P4 ;  /* 0x0000000105437824 */ /* 0x000fe200020e0607 */
[----:B------:R-:W-:-:S04]  /*8130*/  ISETP.GT.AND P4, PT, R0, 0x100, P0 ;  /* 0x000001000000780c */ /* 0x000fc80000784270 */
[----:B------:R1:W-:Y:S01]  /*8140*/  @P5 STG.E.U16 desc[UR36][R66.64+0x22], R12 ;  /* 0x0000220c42005986 */ /* 0x0003e2000c101524 */
[----:B------:R-:W-:-:S08]  /*8150*/  ISETP.GT.AND P5, PT, R0, 0x100, P1 ;  /* 0x000001000000780c */ /* 0x000fd00000fa4270 */
[----:B------:R2:W-:Y:S01]  /*8160*/  @P4 STG.E.U16 desc[UR36][R4.64+0x30], R68 ;  /* 0x0000304404004986 */ /* 0x0005e2000c101524 */
[----:B------:R-:W-:-:S04]  /*8170*/  ISETP.GT.AND P4, PT, R0, 0x108, P0 ;  /* 0x000001080000780c */ /* 0x000fc80000784270 */
[----:B------:R2:W-:Y:S01]  /*8180*/  @P5 STG.E.U16 desc[UR36][R4.64+0x32], R69 ;  /* 0x0000324504005986 */ /* 0x0005e2000c101524 */
[----:B------:R-:W-:-:S08]  /*8190*/  ISETP.GT.AND P5, PT, R0, 0x108, P1 ;  /* 0x000001080000780c */ /* 0x000fd00000fa4270 */
[----:B------:R2:W-:Y:S01]  /*81a0*/  @P4 STG.E.U16 desc[UR36][R64.64+0x30], R70 ;  /* 0x0000304640004986 */ /* 0x0005e2000c101524 */
[C---:B------:R-:W-:Y:S02]  /*81b0*/  ISETP.GT.AND P4, PT, R0.reuse, 0x180, P2 ;  /* 0x000001800000780c */ /* 0x040fe40001784270 */
[----:B------:R-:W-:Y:S02]  /*81c0*/  ISETP.GT.AND P2, PT, R0, 0x188, P2 ;  /* 0x000001880000780c */ /* 0x000fe40001744270 */
[----:B------:R2:W-:Y:S01]  /*81d0*/  @P5 STG.E.U16 desc[UR36][R64.64+0x32], R71 ;  /* 0x0000324740005986 */ /* 0x0005e2000c101524 */
[----:B------:R-:W-:-:S05]  /*81e0*/  IADD3 R14, P5, R14, R4, RZ ;  /* 0x000000040e0e7210 */ /* 0x000fca0007fbe0ff */
[----:B0-----:R-:W-:Y:S01]  /*81f0*/  IMAD.X R15, R20, 0x1, R5, P5 ;  /* 0x00000001140f7824 */ /* 0x001fe200028e0605 */
[----:B-1----:R-:W-:-:S04]  /*8200*/  IADD3 R12, P5, R13, R14, RZ ;  /* 0x0000000e0d0c7210 */ /* 0x002fc80007fbe0ff */
[----:B------:R2:W-:Y:S01]  /*8210*/  @P4 STG.E.U16 desc[UR36][R14.64+0x20], R56 ;  /* 0x000020380e004986 */ /* 0x0005e2000c101524 */
[C---:B------:R-:W-:Y:S01]  /*8220*/  ISETP.GT.AND P4, PT, R0.reuse, 0x180, P3 ;  /* 0x000001800000780c */ /* 0x040fe20001f84270 */
[----:B------:R-:W-:Y:S01]  /*8230*/  IMAD.X R13, R7, 0x1, R15, P5 ;  /* 0x00000001070d7824 */ /* 0x000fe200028e060f */
[----:B------:R-:W-:-:S11]  /*8240*/  ISETP.GT.AND P3, PT, R0, 0x188, P3 ;  /* 0x000001880000780c */ /* 0x000fd60001f64270 */
[----:B------:R2:W-:Y:S01]  /*8250*/  @P4 STG.E.U16 desc[UR36][R14.64+0x22], R57 ;  /* 0x000022390e004986 */ /* 0x0005e2000c101524 */
[C---:B------:R-:W-:Y:S02]  /*8260*/  ISETP.GT.AND P4, PT, R0.reuse, 0x180, P0 ;  /* 0x000001800000780c */ /* 0x040fe40000784270 */
[C---:B------:R-:W-:Y:S01]  /*8270*/  ISETP.GT.AND P0, PT, R0.reuse, 0x188, P0 ;  /* 0x000001880000780c */ /* 0x040fe20000704270 */
[----:B------:R2:W-:Y:S01]  /*8280*/  @P2 STG.E.U16 desc[UR36][R12.64+0x20], R58 ;  /* 0x0000203a0c002986 */ /* 0x0005e2000c101524 */
[C---:B------:R-:W-:Y:S02]  /*8290*/  ISETP.GT.AND P2, PT, R0.reuse, 0x180, P1 ;  /* 0x000001800000780c */ /* 0x040fe40000f44270 */
[----:B------:R-:W-:Y:S01]  /*82a0*/  ISETP.GT.AND P1, PT, R0, 0x188, P1 ;  /* 0x000001880000780c */ /* 0x000fe20000f24270 */
[----:B------:R2:W-:Y:S01]  /*82b0*/  @P3 STG.E.U16 desc[UR36][R74.64+0x22], R59 ;  /* 0x0000223b4a003986 */ /* 0x0005e2000c101524 */
[----:B------:R-:W-:-:S04]  /*82c0*/  ISETP.GT.AND P3, PT, R3, 0x21, PT ;  /* 0x000000210300780c */ /* 0x000fc80003f64270 */
[----:B------:R-:W-:Y:S01]  /*82d0*/  ISETP.GT.AND P5, PT, R0, 0x8, P3 ;  /* 0x000000080000780c */ /* 0x000fe20001fa4270 */
[----:B------:R2:W-:Y:S04]  /*82e0*/  @P4 STG.E.U16 desc[UR36][R14.64+0x30], R60 ;  /* 0x0000303c0e004986 */ /* 0x0005e8000c101524 */
[----:B------:R2:W-:Y:S01]  /*82f0*/  @P2 STG.E.U16 desc[UR36][R14.64+0x32], R61 ;  /* 0x0000323d0e002986 */ /* 0x0005e2000c101524 */
[----:B------:R-:W-:-:S03]  /*8300*/  ISETP.GT.AND P2, PT, R3, 0x20, PT ;  /* 0x000000200300780c */ /* 0x000fc60003f44270 */
[----:B------:R2:W-:Y:S01]  /*8310*/  @P0 STG.E.U16 desc[UR36][R12.64+0x30], R62 ;  /* 0x0000303e0c000986 */ /* 0x0005e2000c101524 */
[C---:B------:R-:W-:Y:S02]  /*8320*/  ISETP.GT.AND P0, PT, R0.reuse, RZ, P2 ;  /* 0x000000ff0000720c */ /* 0x040fe40001704270 */
[C---:B------:R-:W-:Y:S01]  /*8330*/  ISETP.GT.AND P4, PT, R0.reuse, 0x8, P2 ;  /* 0x000000080000780c */ /* 0x040fe20001784270 */
[----:B------:R2:W-:Y:S01]  /*8340*/  @P1 STG.E.U16 desc[UR36][R12.64+0x32], R63 ;  /* 0x0000323f0c001986 */ /* 0x0005e2000c101524 */
[----:B------:R-:W-:-:S09]  /*8350*/  ISETP.GT.AND P1, PT, R0, RZ, P3 ;  /* 0x000000ff0000720c */ /* 0x000fd20001f24270 */
[----:B------:R2:W-:Y:S01]  /*8360*/  @P0 STG.E.U16 desc[UR36][R8.64+0x40], R48 ;  /* 0x0000403008000986 */ /* 0x0005e2000c101524 */
[----:B------:R-:W-:-:S03]  /*8370*/  ISETP.GT.AND P0, PT, R3, 0x29, PT ;  /* 0x000000290300780c */ /* 0x000fc60003f04270 */
[----:B------:R2:W-:Y:S01]  /*8380*/  @P1 STG.E.U16 desc[UR36][R8.64+0x42], R49 ;  /* 0x0000423108001986 */ /* 0x0005e2000c101524 */
[----:B------:R-:W-:-:S03]  /*8390*/  ISETP.GT.AND P1, PT, R3, 0x28, PT ;  /* 0x000000280300780c */ /* 0x000fc60003f24270 */
[----:B------:R2:W-:Y:S01]  /*83a0*/  @P4 STG.E.U16 desc[UR36][R10.64+0x40], R50 ;  /* 0x000040320a004986 */ /* 0x0005e2000c101524 */
[----:B------:R-:W-:-:S03]  /*83b0*/  ISETP.GT.AND P4, PT, R0, RZ, P0 ;  /* 0x000000ff0000720c */ /* 0x000fc60000784270 */
[----:B------:R2:W-:Y:S01]  /*83c0*/  @P5 STG.E.U16 desc[UR36][R10.64+0x42], R51 ;  /* 0x000042330a005986 */ /* 0x0005e2000c101524 */
[----:B------:R-:W-:-:S09]  /*83d0*/  ISETP.GT.AND P5, PT, R0, RZ, P1 ;  /* 0x000000ff0000720c */ /* 0x000fd20000fa4270 */
[----:B------:R2:W-:Y:S01]  /*83e0*/  @P4 STG.E.U16 desc[UR36][R8.64+0x52], R53 ;  /* 0x0000523508004986 */ /* 0x0005e2000c101524 */
[----:B------:R-:W-:-:S03]  /*83f0*/  ISETP.GT.AND P4, PT, R0, 0x8, P0 ;  /* 0x000000080000780c */ /* 0x000fc60000784270 */
[----:B------:R2:W-:Y:S01]  /*8400*/  @P5 STG.E.U16 desc[UR36][R8.64+0x50], R52 ;  /* 0x0000503408005986 */ /* 0x0005e2000c101524 */
[----:B------:R-:W-:-:S09]  /*8410*/  ISETP.GT.AND P5, PT, R0, 0x8, P1 ;  /* 0x000000080000780c */ /* 0x000fd20000fa4270 */
        /* <DEDUP_REMOVED lines=33> */
[C---:B------:R-:W-:Y:S02]  /*8630*/  ISETP.GT.AND P4, PT, R0.reuse, 0x180, P2 ;  /* 0x000001800000780c */ /* 0x040fe40001784270 */
[C---:B------:R-:W-:Y:S01]  /*8640*/  ISETP.GT.AND P2, PT, R0.reuse, 0x188, P2 ;  /* 0x000001880000780c */ /* 0x040fe20001744270 */
[----:B------:R2:W-:Y:S01]  /*8650*/  @P5 STG.E.U16 desc[UR36][R64.64+0x50], R38 ;  /* 0x0000502640005986 */ /* 0x0005e2000c101524 */
[C---:B------:R-:W-:Y:S02]  /*8660*/  ISETP.GT.AND P5, PT, R0.reuse, 0x180, P3 ;  /* 0x000001800000780c */ /* 0x040fe40001fa4270 */
[----:B------:R-:W-:-:S07]  /*8670*/  ISETP.GT.AND P3, PT, R0, 0x188, P3 ;  /* 0x000001880000780c */ /* 0x000fce0001f64270 */
[----:B------:R2:W-:Y:S01]  /*8680*/  @P4 STG.E.U16 desc[UR36][R14.64+0x40], R24 ;  /* 0x000040180e004986 */ /* 0x0005e2000c101524 */
[C---:B------:R-:W-:Y:S02]  /*8690*/  ISETP.GT.AND P4, PT, R0.reuse, 0x180, P0 ;  /* 0x000001800000780c */ /* 0x040fe40000784270 */
[C---:B------:R-:W-:Y:S01]  /*86a0*/  ISETP.GT.AND P0, PT, R0.reuse, 0x188, P0 ;  /* 0x000001880000780c */ /* 0x040fe20000704270 */
[----:B------:R2:W-:Y:S01]  /*86b0*/  @P5 STG.E.U16 desc[UR36][R14.64+0x42], R25 ;  /* 0x000042190e005986 */ /* 0x0005e2000c101524 */
[C---:B------:R-:W-:Y:S02]  /*86c0*/  ISETP.GT.AND P5, PT, R0.reuse, 0x180, P1 ;  /* 0x000001800000780c */ /* 0x040fe40000fa4270 */
[----:B------:R-:W-:Y:S01]  /*86d0*/  ISETP.GT.AND P1, PT, R0, 0x188, P1 ;  /* 0x000001880000780c */ /* 0x000fe20000f24270 */
[----:B------:R2:W-:Y:S04]  /*86e0*/  @P2 STG.E.U16 desc[UR36][R12.64+0x40], R26 ;  /* 0x0000401a0c002986 */ /* 0x0005e8000c101524 */
[----:B------:R2:W-:Y:S04]  /*86f0*/  @P3 STG.E.U16 desc[UR36][R12.64+0x42], R27 ;  /* 0x0000421b0c003986 */ /* 0x0005e8000c101524 */
[----:B------:R2:W-:Y:S04]  /*8700*/  @P4 STG.E.U16 desc[UR36][R14.64+0x52], R29 ;  /* 0x0000521d0e004986 */ /* 0x0005e8000c101524 */
[----:B------:R2:W-:Y:S04]  /*8710*/  @P5 STG.E.U16 desc[UR36][R14.64+0x50], R28 ;  /* 0x0000501c0e005986 */ /* 0x0005e8000c101524 */
[----:B------:R2:W-:Y:S04]  /*8720*/  @P1 STG.E.U16 desc[UR36][R12.64+0x50], R30 ;  /* 0x0000501e0c001986 */ /* 0x0005e8000c101524 */
[----:B------:R2:W-:Y:S02]  /*8730*/  @P0 STG.E.U16 desc[UR36][R12.64+0x52], R31 ;  /* 0x0000521f0c000986 */ /* 0x0005e4000c101524 */
.L_x_207:
[----:B------:R-:W-:Y:S05]  /*8740*/  BSYNC B0 ;  /* 0x0000000000007941 */ /* 0x000fea0003800000 */
.L_x_29:
[----:B------:R-:W-:Y:S01]  /*8750*/  ULDC UR4, c[0x0][0xc] ;  /* 0x0000030000047ab9 */ /* 0x000fe20000000800 */
[----:B------:R-:W-:Y:S01]  /*8760*/  ULDC UR5, c[0x0][0x10] ;  /* 0x0000040000057ab9 */ /* 0x000fe20000000800 */
[----:B0-----:R-:W0:Y:S01]  /*8770*/  LDC R3, c[0x0][0x14] ;  /* 0x00000500ff037b82 */ /* 0x001e220000000800 */
[----:B------:R-:W-:Y:S01]  /*8780*/  UIMAD.WIDE.U32 UR4, UR4, UR5, URZ ;  /* 0x00000005040472a5 */ /* 0x000fe2000f8e003f */
[----:B------:R-:W-:Y:S01]  /*8790*/  PRMT R0, RZ, 0x7610, R0 ;  /* 0x00007610ff007816 */ /* 0x000fe20000000000 */
[----:B------:R-:W-:Y:S02]  /*87a0*/  IMAD.MOV.U32 R123, RZ, RZ, -0x1 ;  /* 0xffffffffff7b7424 */ /* 0x000fe400078e00ff */
[----:B------:R-:W-:Y:S02]  /*87b0*/  IMAD.MOV.U32 R23, RZ, RZ, -0x1 ;  /* 0xffffffffff177424 */ /* 0x000fe400078e00ff */
[----:B0-----:R-:W-:-:S04]  /*87c0*/  IMAD.WIDE.U32 R16, R3, UR4, R16 ;  /* 0x0000000403107c25 */ /* 0x001fc8000f8e0010 */
[----:B------:R-:W-:Y:S01]  /*87d0*/  IMAD R3, R3, UR5, RZ ;  /* 0x0000000503037c24 */ /* 0x000fe2000f8e02ff */
[----:B------:R-:W-:Y:S02]  /*87e0*/  ULDC.64 UR4, c[0x0][0x650] ;  /* 0x0001940000047ab9 */ /* 0x000fe40000000a00 */
[----:B------:R-:W-:Y:S01]  /*87f0*/  ISETP.GE.U32.AND P0, PT, R16, UR4, PT ;  /* 0x0000000410007c0c */ /* 0x000fe2000bf06070 */
[----:B------:R-:W-:-:S05]  /*8800*/  IMAD.IADD R17, R17, 0x1, R3 ;  /* 0x0000000111117824 */ /* 0x000fca00078e0203 */
[----:B------:R-:W-:-:S13]  /*8810*/  ISETP.GE.U32.AND.EX P0, PT, R17, UR5, PT, P0 ;  /* 0x0000000511007c0c */ /* 0x000fda000bf06100 */
[----:B------:R-:W-:Y:S05]  /*8820*/  @P0 BRA `(.L_x_208) ;  /* 0x0000000400640947 */ /* 0x000fea0003800000 */
[----:B--2---:R-:W0:Y:S01]  /*8830*/  S2R R12, SR_CTAID.X ;  /* 0x00000000000c7919 */ /* 0x004e220000002500 */
[----:B------:R-:W2:Y:S01]  /*8840*/  LDC.64 R10, c[0x0][0x628] ;  /* 0x00018a00ff0a7b82 */ /* 0x000ea20000000a00 */
[----:B------:R-:W-:Y:S01]  /*8850*/  ULDC UR4, c[0x0][0x150] ;  /* 0x0000540000047ab9 */ /* 0x000fe20000000800 */
[----:B------:R-:W-:Y:S01]  /*8860*/  IMAD.MOV.U32 R8, RZ, RZ, R16 ;  /* 0x000000ffff087224 */ /* 0x000fe200078e0010 */
[----:B------:R-:W0:Y:S01]  /*8870*/  S2R R24, SR_CTAID.Y ;  /* 0x0000000000187919 */ /* 0x000e220000002600 */
[----:B------:R-:W-:-:S04]  /*8880*/  IMAD.MOV.U32 R9, RZ, RZ, R17 ;  /* 0x000000ffff097224 */ /* 0x000fc800078e0011 */
[----:B------:R-:W1:Y:S08]  /*8890*/  LDC R21, c[0x0][0x144] ;  /* 0x00005100ff157b82 */ /* 0x000e700000000800 */
[----:B------:R-:W1:Y:S08]  /*88a0*/  LDC R0, c[0x0][0x630] ;  /* 0x00018c00ff007b82 */ /* 0x000e700000000800 */
[----:B------:R-:W1:Y:S01]  /*88b0*/  LDC.64 R14, c[0x0][0x620] ;  /* 0x00018800ff0e7b82 */ /* 0x000e620000000a00 */
[----:B--2---:R-:W-:-:S04]  /*88c0*/  ISETP.NE.U32.AND P0, PT, R10, RZ, PT ;  /* 0x000000ff0a00720c */ /* 0x004fc80003f05070 */
[----:B------:R-:W-:Y:S02]  /*88d0*/  ISETP.NE.AND.EX P0, PT, R11, RZ, PT, P0 ;  /* 0x000000ff0b00720c */ /* 0x000fe40003f05300 */
[----:B0-----:R-:W-:-:S05]  /*88e0*/  I2FP.F32.U32 R3, R12 ;  /* 0x0000000c00037245 */ /* 0x001fca0000201000 */
[----:B------:R-:W-:-:S04]  /*88f0*/  FMUL R3, R3, UR4 ;  /* 0x0000000403037c20 */ /* 0x000fc80008400000 */
[----:B------:R0:W2:Y:S02]  /*8900*/  F2I.U32.TRUNC.NTZ R20, R3 ;  /* 0x0000000300147305 */ /* 0x0000a4000020f000 */
[----:B------:R-:W-:Y:S05]  /*8910*/  @!P0 BRA `(.L_x_209) ;  /* 0x0000000000288947 */ /* 0x000fea0003800000 */
[----:B0-----:R-:W0:Y:S02]  /*8920*/  LDC R3, c[0x0][0x634] ;  /* 0x00018d00ff037b82 */ /* 0x001e240000000800 */
        /* <DEDUP_REMOVED lines=9> */
.L_x_209:
[----:B------:R-:W3:Y:S01]  /*89c0*/  LDC.64 R28, c[0x0][0x640] ;  /* 0x00019000ff1c7b82 */ /* 0x000ee20000000a00 */
[-CC-:B-1----:R-:W-:Y:S01]  /*89d0*/  SHF.R.U64 R23, R8, R0.reuse, R9.reuse ;  /* 0x0000000008177219 */ /* 0x182fe20000001209 */
[----:B--2---:R-:W-:Y:S01]  /*89e0*/  IMAD.MOV R20, RZ, RZ, -R20 ;  /* 0x000000ffff147224 */ /* 0x004fe200078e0a14 */
[----:B------:R-:W-:Y:S01]  /*89f0*/  SHF.R.U32.HI R0, RZ, R0, R9 ;  /* 0x00000000ff007219 */ /* 0x000fe20000011609 */
[----:B------:R-:W-:Y:S01]  /*8a00*/  ULDC UR4, c[0x0][0x154] ;  /* 0x0000550000047ab9 */ /* 0x000fe20000000800 */
[----:B0-----:R-:W-:Y:S01]  /*8a10*/  IADD3 R3, P0, RZ, -R23, RZ ;  /* 0x80000017ff037210 */ /* 0x001fe20007f1e0ff */
[----:B------:R-:W-:Y:S02]  /*8a20*/  IMAD R21, R21, R20, R12 ;  /* 0x0000001415157224 */ /* 0x000fe400078e020c */
[----:B------:R-:W0:Y:S01]  /*8a30*/  LDC R6, c[0x0][0x618] ;  /* 0x00018600ff067b82 */ /* 0x000e220000000800 */
[----:B------:R-:W-:Y:S02]  /*8a40*/  IMAD.MOV.U32 R7, RZ, RZ, 0x1 ;  /* 0x00000001ff077424 */ /* 0x000fe400078e00ff */
[----:B------:R-:W-:-:S04]  /*8a50*/  IMAD.X R5, RZ, RZ, ~R0, P0 ;  /* 0x000000ffff057224 */ /* 0x000fc800000e0e00 */
[-C--:B------:R-:W-:Y:S01]  /*8a60*/  IMAD R0, R5, R14.reuse, RZ ;  /* 0x0000000e05007224 */ /* 0x080fe200078e02ff */
[----:B------:R-:W1:Y:S01]  /*8a70*/  LDC R8, c[0x0][0x608] ;  /* 0x00018200ff087b82 */ /* 0x000e620000000800 */
[----:B------:R-:W-:-:S04]  /*8a80*/  IMAD.WIDE.U32 R4, R3, R14, R16 ;  /* 0x0000000e03047225 */ /* 0x000fc800078e0010 */
[----:B------:R-:W-:Y:S01]  /*8a90*/  IMAD R3, R3, R15, R0 ;  /* 0x0000000f03037224 */ /* 0x000fe200078e0200 */
[----:B------:R-:W-:Y:S02]  /*8aa0*/  I2FP.F32.U32 R0, R24 ;  /* 0x0000001800007245 */ /* 0x000fe40000201000 */
[----:B------:R-:W2:Y:S01]  /*8ab0*/  LDC R26, c[0x0][0x658] ;  /* 0x00019600ff1a7b82 */ /* 0x000ea20000000800 */
[----:B------:R-:W-:Y:S01]  /*8ac0*/  IMAD.IADD R3, R5, 0x1, R3 ;  /* 0x0000000105037824 */ /* 0x000fe200078e0203 */
[----:B---3--:R-:W-:Y:S01]  /*8ad0*/  ISETP.NE.U32.AND P0, PT, R28, RZ, PT ;  /* 0x000000ff1c00720c */ /* 0x008fe20003f05070 */
[----:B------:R-:W-:Y:S01]  /*8ae0*/  FMUL R0, R0, UR4 ;  /* 0x0000000400007c20 */ /* 0x000fe20008400000 */
[----:B------:R-:W-:Y:S02]  /*8af0*/  IMAD.MOV.U32 R5, RZ, RZ, -0x1 ;  /* 0xffffffffff057424 */ /* 0x000fe400078e00ff */
[----:B------:R-:W-:Y:S01]  /*8b00*/  ISETP.NE.AND.EX P0, PT, R29, RZ, PT, P0 ;  /* 0x000000ff1d00720c */ /* 0x000fe20003f05300 */
[----:B------:R3:W2:Y:S01]  /*8b10*/  F2I.U32.TRUNC.NTZ R13, R0 ;  /* 0x00000000000d7305 */ /* 0x0006a2000020f000 */
[----:B------:R-:W3:Y:S01]  /*8b20*/  LDC R15, c[0x0][0x148] ;  /* 0x00005200ff0f7b82 */ /* 0x000ee20000000800 */
[----:B0-----:R-:W-:-:S02]  /*8b30*/  SHF.R.U64 R12, R4, R6, R3 ;  /* 0x00000006040c7219 */ /* 0x001fc40000001203 */
[----:B------:R-:W-:-:S05]  /*8b40*/  SHF.R.U32.HI R3, RZ, R6, R3 ;  /* 0x00000006ff037219 */ /* 0x000fca0000011603 */
[----:B------:R-:W0:Y:S01]  /*8b50*/  LDC R20, c[0x0][0x600] ;  /* 0x00018000ff147b82 */ /* 0x000e220000000800 */
[-CC-:B-1----:R-:W-:Y:S02]  /*8b60*/  SHF.R.U64 R10, R12, R8.reuse, R3.reuse ;  /* 0x000000080c0a7219 */ /* 0x182fe40000001203 */
[----:B------:R-:W-:-:S05]  /*8b70*/  SHF.R.U32.HI R3, RZ, R8, R3 ;  /* 0x00000008ff037219 */ /* 0x000fca0000011603 */
[----:B------:R-:W1:Y:S01]  /*8b80*/  LDC R27, c[0x0][0x648] ;  /* 0x00019200ff1b7b82 */ /* 0x000e620000000800 */
[-C--:B--2---:R-:W-:Y:S02]  /*8b90*/  SHF.L.U32 R4, R5, R26.reuse, RZ ;  /* 0x0000001a05047219 */ /* 0x084fe400000006ff */
[-CC-:B------:R-:W-:Y:S02]  /*8ba0*/  SHF.R.U64 R14, R10, R26.reuse, R3.reuse ;  /* 0x0000001a0a0e7219 */ /* 0x180fe40000001203 */
[----:B------:R-:W-:Y:S02]  /*8bb0*/  SHF.R.U32.HI R5, RZ, R26, R3 ;  /* 0x0000001aff057219 */ /* 0x000fe40000011603 */
[----:B------:R-:W-:Y:S01]  /*8bc0*/  LOP3.LUT R25, RZ, R4, RZ, 0x33, !PT ;  /* 0x00000004ff197212 */ /* 0x000fe200078e33ff */
[----:B------:R-:W2:Y:S01]  /*8bd0*/  LDC R30, c[0x0][0x638] ;  /* 0x00018e00ff1e7b82 */ /* 0x000ea20000000800 */
[----:B------:R-:W-:Y:S01]  /*8be0*/  SHF.L.U32 R26, R7, R26, RZ ;  /* 0x0000001a071a7219 */ /* 0x000fe200000006ff */
[----:B------:R-:W-:-:S06]  /*8bf0*/  IMAD.MOV.U32 R4, RZ, RZ, R14 ;  /* 0x000000ffff047224 */ /* 0x000fcc00078e000e */
[----:B------:R-:W0:Y:S01]  /*8c00*/  LDC R31, c[0x0][0x610] ;  /* 0x00018400ff1f7b82 */ /* 0x000e220000000800 */
[----:B------:R-:W-:Y:S05]  /*8c10*/  @!P0 BRA `(.L_x_210) ;  /* 0x0000000000288947 */ /* 0x000fea0003800000 */
[----:B------:R-:W4:Y:S02]  /*8c20*/  LDC R3, c[0x0][0x64c] ;  /* 0x00019300ff037b82 */ /* 0x000f240000000800 */
[----:B----4-:R-:W-:-:S05]  /*8c30*/  IADD3 R3, P0, R14, R3, RZ ;  /* 0x000000030e037210 */ /* 0x010fca0007f1e0ff */
        /* <DEDUP_REMOVED lines=8> */
.L_x_210:
[----:B------:R-:W-:Y:S01]  /*8cc0*/  ISETP.NE.AND P0, PT, R2, 0x1, PT ;  /* 0x000000010200780c */ /* 0x000fe20003f05270 */
[----:B0-----:R-:W-:Y:S01]  /*8cd0*/  VIADD R7, R20, 0xffffffff ;  /* 0xffffffff14077836 */ /* 0x001fe20000000000 */
[----:B-1-3--:R-:W-:Y:S01]  /*8ce0*/  SHF.R.U64 R0, R4, R27, R5 ;  /* 0x0000001b04007219 */ /* 0x00afe20000001205 */
[----:B------:R-:W-:Y:S01]  /*8cf0*/  IMAD.MOV R13, RZ, RZ, -R13 ;  /* 0x000000ffff0d7224 */ /* 0x000fe200078e0a0d */
[----:B------:R-:W-:Y:S01]  /*8d00*/  LOP3.LUT R5, R10, R25, RZ, 0xc0, !PT ;  /* 0x000000190a057212 */ /* 0x000fe200078ec0ff */
[----:B------:R-:W-:Y:S02]  /*8d10*/  IMAD.MOV.U32 R4, RZ, RZ, 0x1 ;  /* 0x00000001ff047424 */ /* 0x000fe400078e00ff */
[----:B------:R-:W-:Y:S02]  /*8d20*/  IMAD.MOV R3, RZ, RZ, -R0 ;  /* 0x000000ffff037224 */ /* 0x000fe400078e0a00 */
[----:B------:R-:W-:Y:S01]  /*8d30*/  IMAD R6, R26, R0, R5 ;  /* 0x000000001a067224 */ /* 0x000fe200078e0205 */
[----:B------:R-:W-:Y:S01]  /*8d40*/  LOP3.LUT R5, R12, R7, RZ, 0xc0, !PT ;  /* 0x000000070c057212 */ /* 0x000fe200078ec0ff */
[----:B--2---:R-:W-:-:S02]  /*8d50*/  IMAD R0, R3, R30, R14 ;  /* 0x0000001e03007224 */ /* 0x004fc400078e020e */
[----:B------:R-:W-:Y:S02]  /*8d60*/  @P0 IMAD R21, R15, R13, R24 ;  /* 0x0000000d0f150224 */ /* 0x000fe400078e0218 */
[----:B------:R-:W-:Y:S01]  /*8d70*/  IMAD R3, R0, R20, R5 ;  /* 0x0000001400037224 */ /* 0x000fe200078e0205 */
[----:B------:R-:W-:Y:S01]  /*8d80*/  PRMT R0, R4, 0x7610, R0 ;  /* 0x0000761004007816 */ /* 0x000fe20000000000 */
[----:B------:R-:W-:-:S05]  /*8d90*/  IMAD R6, R6, R31, R21 ;  /* 0x0000001f06067224 */ /* 0x000fca00078e0215 */
[----:B------:R-:W-:Y:S02]  /*8da0*/  SEL R123, R3, R6, !P0 ;  /* 0x00000006037b7207 */ /* 0x000fe40004000000 */
[----:B------:R-:W-:-:S07]  /*8db0*/  SEL R6, R6, R3, !P0 ;  /* 0x0000000306067207 */ /* 0x000fce0004000000 */
.L_x_208:
[----:B------:R-:W-:Y:S01]  /*8dc0*/  LOP3.LUT P0, RZ, R0, 0xff, RZ, 0xc0, !PT ;  /* 0x000000ff00ff7812 */ /* 0x000fe2000780c0ff */
[----:B------:R-:W-:-:S12]  /*8dd0*/  IMAD.MOV.U32 R122, RZ, RZ, R6 ;  /* 0x000000ffff7a7224 */ /* 0x000fd800078e0006 */
[----:B------:R-:W-:Y:S05]  /*8de0*/  @P0 BRA `(.L_x_211) ;  /* 0xffffff80009c0947 */ /* 0x000fea000383ffff */
[----:B------:R-:W-:Y:S05]  /*8df0*/  EXIT ;  /* 0x000000000000794d */ /* 0x000fea0003800000 */
.L_x_4:
[----:B0-----:R-:W-:Y:S01]  /*8e00*/  ULDC.64 UR4, c[0x0][0x650] ;  /* 0x0001940000047ab9 */ /* 0x001fe20000000a00 */
        /* <DEDUP_REMOVED lines=25> */
.L_x_213:
[--C-:B------:R-:W-:Y:S01]  /*8fa0*/  SHF.R.U64 R12, R10, R14, R11.reuse ;  /* 0x0000000e0a0c7219 */ /* 0x100fe2000000120b */
[----:B------:R-:W0:Y:S01]  /*8fb0*/  LDC R22, c[0x0][0x618] ;  /* 0x00018600ff167b82 */ /* 0x000e220000000800 */
[----:B------:R-:W-:Y:S01]  /*8fc0*/  I2FP.F32.U32 R6, R4 ;  /* 0x0000000400067245 */ /* 0x000fe20000201000 */
[----:B------:R-:W-:Y:S01]  /*8fd0*/  ULDC UR4, c[0x0][0x150] ;  /* 0x0000540000047ab9 */ /* 0x000fe20000000800 */
[----:B------:R-:W-:Y:S02]  /*8fe0*/  SHF.R.U32.HI R5, RZ, R14, R11 ;  /* 0x0000000eff057219 */ /* 0x000fe4000001160b */
[----:B------:R-:W-:Y:S01]  /*8ff0*/  IADD3 R9, P0, RZ, -R12, RZ ;  /* 0x8000000cff097210 */ /* 0x000fe20007f1e0ff */
[----:B------:R-:W-:Y:S01]  /*9000*/  FMUL R11, R6, UR4 ;  /* 0x00000004060b7c20 */ /* 0x000fe20008400000 */
[----:B------:R-:W-:Y:S01]  /*9010*/  ULDC UR4, c[0x0][0x154] ;  /* 0x0000550000047ab9 */ /* 0x000fe20000000800 */
[----:B------:R-:W1:Y:S02]  /*9020*/  LDC.64 R24, c[0x0][0x640] ;  /* 0x00019000ff187b82 */ /* 0x000e640000000a00 */
[----:B------:R-:W-:-:S02]  /*9030*/  IMAD.X R5, RZ, RZ, ~R5, P0 ;  /* 0x000000ffff057224 */ /* 0x000fc400000e0e05 */
[----:B------:R-:W2:Y:S01]  /*9040*/  F2I.U32.TRUNC.NTZ R11, R11 ;  /* 0x0000000b000b7305 */ /* 0x000ea2000020f000 */
[----:B------:R-:W-:-:S03]  /*9050*/  IMAD.WIDE.U32 R6, R9, R20, R16 ;  /* 0x0000001409067225 */ /* 0x000fc600078e0010 */
[----:B------:R-:W3:Y:S01]  /*9060*/  LDC R13, c[0x0][0x144] ;  /* 0x00005100ff0d7b82 */ /* 0x000ee20000000800 */
[----:B------:R-:W-:-:S04]  /*9070*/  IMAD R8, R5, R20, RZ ;  /* 0x0000001405087224 */ /* 0x000fc800078e02ff */
[----:B------:R-:W-:Y:S02]  /*9080*/  IMAD R5, R9, R21, R8 ;  /* 0x0000001509057224 */ /* 0x000fe400078e0208 */
[----:B------:R-:W-:Y:S01]  /*9090*/  IMAD.MOV.U32 R8, RZ, RZ, -0x1 ;  /* 0xffffffffff087424 */ /* 0x000fe200078e00ff */
[----:B------:R-:W4:Y:S01]  /*90a0*/  LDC R14, c[0x0][0x608] ;  /* 0x00018200ff0e7b82 */ /* 0x000f220000000800 */
[----:B------:R-:W-:Y:S01]  /*90b0*/  IMAD.IADD R5, R7, 0x1, R5 ;  /* 0x0000000107057824 */ /* 0x000fe200078e0205 */
[----:B------:R-:W-:-:S04]  /*90c0*/  I2FP.F32.U32 R7, R3 ;  /* 0x0000000300077245 */ /* 0x000fc80000201000 */
[-C--:B0-----:R-:W-:Y:S01]  /*90d0*/  SHF.R.U64 R10, R6, R22.reuse, R5 ;  /* 0x00000016060a7219 */ /* 0x081fe20000001205 */
[----:B--2---:R-:W-:Y:S01]  /*90e0*/  IMAD.MOV R6, RZ, RZ, -R11 ;  /* 0x000000ffff067224 */ /* 0x004fe200078e0a0b */
[----:B------:R-:W0:Y:S01]  /*90f0*/  LDC R9, c[0x0][0x658] ;  /* 0x00019600ff097b82 */ /* 0x000e220000000800 */
[----:B-1----:R-:W-:Y:S01]  /*9100*/  ISETP.NE.U32.AND P0, PT, R24, RZ, PT ;  /* 0x000000ff1800720c */ /* 0x002fe20003f05070 */
[----:B------:R-:W-:Y:S01]  /*9110*/  FMUL R7, R7, UR4 ;  /* 0x0000000407077c20 */ /* 0x000fe20008400000 */
[----:B------:R-:W-:Y:S02]  /*9120*/  SHF.R.U32.HI R5, RZ, R22, R5 ;  /* 0x00000016ff057219 */ /* 0x000fe40000011605 */
[----:B------:R-:W-:-:S03]  /*9130*/  ISETP.NE.AND.EX P0, PT, R25, RZ, PT, P0 ;  /* 0x000000ff1900720c */ /* 0x000fc60003f05300 */
[----:B------:R-:W1:Y:S01]  /*9140*/  LDC R20, c[0x0][0x148] ;  /* 0x00005200ff147b82 */ /* 0x000e620000000800 */
[----:B---3--:R-:W-:Y:S02]  /*9150*/  IMAD R23, R13, R6, R4 ;  /* 0x000000060d177224 */ /* 0x008fe400078e0204 */
[----:B------:R-:W-:-:S05]  /*9160*/  IMAD.MOV.U32 R6, RZ, RZ, 0x1 ;  /* 0x00000001ff067424 */ /* 0x000fca00078e00ff */
[----:B------:R-:W2:Y:S01]  /*9170*/  LDC R21, c[0x0][0x600] ;  /* 0x00018000ff157b82 */ /* 0x000ea20000000800 */
[-CC-:B----4-:R-:W-:Y:S02]  /*9180*/  SHF.R.U64 R13, R10, R14.reuse, R5.reuse ;  /* 0x0000000e0a0d7219 */ /* 0x190fe40000001205 */
[----:B------:R-:W-:Y:S02]  /*9190*/  SHF.R.U32.HI R4, RZ, R14, R5 ;  /* 0x0000000eff047219 */ /* 0x000fe40000011605 */
[----:B------:R3:W4:Y:S03]  /*91a0*/  F2I.U32.TRUNC.NTZ R14, R7 ;  /* 0x00000007000e7305 */ /* 0x000726000020f000 */
[----:B------:R-:W1:Y:S01]  /*91b0*/  LDC R26, c[0x0][0x648] ;  /* 0x00019200ff1a7b82 */ /* 0x000e620000000800 */
[-C--:B0-----:R-:W-:Y:S02]  /*91c0*/  SHF.R.U64 R15, R13, R9.reuse, R4 ;  /* 0x000000090d0f7219 */ /* 0x081fe40000001204 */
[----:B------:R-:W-:-:S02]  /*91d0*/  SHF.L.U32 R8, R8, R9, RZ ;  /* 0x0000000908087219 */ /* 0x000fc400000006ff */
[-C--:B------:R-:W-:Y:S01]  /*91e0*/  SHF.R.U32.HI R5, RZ, R9.reuse, R4 ;  /* 0x00000009ff057219 */ /* 0x080fe20000011604 */
[----:B------:R-:W-:Y:S01]  /*91f0*/  IMAD.MOV.U32 R4, RZ, RZ, R15 ;  /* 0x000000ffff047224 */ /* 0x000fe200078e000f */
[----:B------:R-:W-:Y:S01]  /*9200*/  SHF.L.U32 R22, R6, R9, RZ ;  /* 0x0000000906167219 */ /* 0x000fe200000006ff */
[----:B------:R-:W0:Y:S01]  /*9210*/  LDC R27, c[0x0][0x638] ;  /* 0x00018e00ff1b7b82 */ /* 0x000e220000000800 */
[----:B------:R-:W-:-:S07]  /*9220*/  LOP3.LUT R28, RZ, R8, RZ, 0x33, !PT ;  /* 0x00000008ff1c7212 */ /* 0x000fce00078e33ff */
        /* <DEDUP_REMOVED lines=12> */
.L_x_214:
[----:B------:R-:W-:Y:S01]  /*92f0*/  ISETP.NE.AND P0, PT, R2, 0x1, PT ;  /* 0x000000010200780c */ /* 0x000fe20003f05270 */
[----:B--2---:R-:W-:Y:S01]  /*9300*/  VIADD R7, R21, 0xffffffff ;  /* 0xffffffff15077836 */ /* 0x004fe20000000000 */
[----:B-1----:R-:W-:Y:S01]  /*9310*/  SHF.R.U64 R5, R4, R26, R5 ;  /* 0x0000001a04057219 */ /* 0x002fe20000001205 */
[----:B------:R-:W-:Y:S01]  /*9320*/  IMAD.MOV R14, RZ, RZ, -R14 ;  /* 0x000000ffff0e7224 */ /* 0x000fe200078e0a0e */
[----:B------:R-:W-:Y:S01]  /*9330*/  LOP3.LUT R4, R13, R28, RZ, 0xc0, !PT ;  /* 0x0000001c0d047212 */ /* 0x000fe200078ec0ff */
[----:B------:R-:W-:Y:S01]  /*9340*/  IMAD.MOV.U32 R8, RZ, RZ, R12 ;  /* 0x000000ffff087224 */ /* 0x000fe200078e000c */
[----:B------:R-:W-:Y:S01]  /*9350*/  LOP3.LUT R10, R10, R7, RZ, 0xc0, !PT ;  /* 0x000000070a0a7212 */ /* 0x000fe200078ec0ff */
[----:B------:R-:W-:Y:S02]  /*9360*/  IMAD.MOV R6, RZ, RZ, -R5 ;  /* 0x000000ffff067224 */ /* 0x000fe400078e0a05 */
[----:B------:R-:W-:-:S04]  /*9370*/  IMAD R4, R22, R5, R4 ;  /* 0x0000000516047224 */ /* 0x000fc800078e0204 */
[----:B------:R-:W-:Y:S02]  /*9380*/  @P0 IMAD R23, R20, R14, R3 ;  /* 0x0000000e14170224 */ /* 0x000fe400078e0203 */
[----:B0-----:R-:W-:Y:S02]  /*9390*/  IMAD R3, R6, R27, R15 ;  /* 0x0000001b06037224 */ /* 0x001fe400078e020f */
[----:B------:R-:W-:Y:S02]  /*93a0*/  IMAD R7, R4, R29, R23 ;  /* 0x0000001d04077224 */ /* 0x000fe400078e0217 */
[----:B------:R-:W-:Y:S02]  /*93b0*/  IMAD R4, R3, R21, R10 ;  /* 0x0000001503047224 */ /* 0x000fe400078e020a */
[----:B------:R-:W-:-:S03]  /*93c0*/  IMAD.MOV.U32 R6, RZ, RZ, 0x1 ;  /* 0x00000001ff067424 */ /* 0x000fc600078e00ff */
[----:B------:R-:W-:Y:S02]  /*93d0*/  SEL R9, R4, R7, !P0 ;  /* 0x0000000704097207 */ /* 0x000fe40004000000 */
[----:B------:R-:W-:-:S07]  /*93e0*/  SEL R7, R7, R4, !P0 ;  /* 0x0000000407077207 */ /* 0x000fce0004000000 */
.L_x_212:
[----:B------:R-:W-:-:S08]  /*93f0*/  NOP ;  /* 0x0000000000007918 */ /* 0x000fd00000000000 */
[----:B------:R-:W0:-:S00]  /*9400*/  USETMAXREG.DEALLOC.CTAPOOL 0x28 ;  /* 0x00000028000079c8 */ /* 0x000e0000080e0500 */
[----:B0-----:R-:W-:-:S13]  /*9410*/  ISETP.NE.AND P0, PT, R0, RZ, PT ;  /* 0x000000ff0000720c */ /* 0x001fda0003f05270 */
[----:B------:R-:W-:Y:S05]  /*9420*/  @P0 EXIT ;  /* 0x000000000000094d */ /* 0x000fea0003800000 */
[----:B------:R-:W-:Y:S01]  /*9430*/  LOP3.LUT P0, RZ, R6, 0xff, RZ, 0xc0, !PT ;  /* 0x000000ff06ff7812 */ /* 0x000fe2000780c0ff */
[----:B------:R-:W-:Y:S02]  /*9440*/  IMAD.MOV.U32 R0, RZ, RZ, 0x1 ;  /* 0x00000001ff007424 */ /* 0x000fe400078e00ff */
[----:B------:R-:W-:-:S10]  /*9450*/  IMAD.MOV.U32 R12, RZ, RZ, RZ ;  /* 0x000000ffff0c7224 */ /* 0x000fd400078e00ff */
[----:B------:R-:W-:Y:S05]  /*9460*/  @!P0 BRA `(.L_x_215) ;  /* 0x0000000c00308947 */ /* 0x000fea0003800000 */
[----:B------:R-:W0:Y:S01]  /*9470*/  LDC R0, c[0x0][0x28c] ;  /* 0x0000a300ff007b82 */ /* 0x000e220000000800 */
[----:B------:R-:W-:Y:S01]  /*9480*/  ULDC UR5, c[0x0][0x600] ;  /* 0x0001800000057ab9 */ /* 0x000fe20000000800 */
[----:B------:R-:W-:Y:S01]  /*9490*/  ULDC UR4, c[0x0][0xc] ;  /* 0x0000030000047ab9 */ /* 0x000fe20000000800 */
[----:B------:R-:W-:Y:S01]  /*94a0*/  UIADD3 UR16, UR5, -0x1, URZ ;  /* 0xffffffff05107890 */ /* 0x000fe2000fffe03f */
[C---:B------:R-:W-:Y:S01]  /*94b0*/  LOP3.LUT P2, RZ, R18.reuse, 0x7f, RZ, 0xc0, !PT ;  /* 0x0000007f12ff7812 */ /* 0x040fe2000784c0ff */
[----:B------:R-:W-:Y:S01]  /*94c0*/  ULDC UR6, c[0x0][0x658] ;  /* 0x0001960000067ab9 */ /* 0x000fe20000000800 */
[----:B------:R-:W-:Y:S01]  /*94d0*/  ULDC UR5, c[0x0][0x10] ;  /* 0x0000040000057ab9 */ /* 0x000fe20000000800 */
[----:B------:R-:W-:Y:S01]  /*94e0*/  UMOV UR7, 0xffffffff ;  /* 0xffffffff00077882 */ /* 0x000fe20000000000 */
[----:B------:R-:W-:Y:S01]  /*94f0*/  UMOV UR8, 0x1 ;  /* 0x0000000100087882 */ /* 0x000fe20000000000 */
[----:B------:R-:W-:Y:S01]  /*9500*/  UIMAD.WIDE.U32 UR4, UR4, UR5, URZ ;  /* 0x00000005040472a5 */ /* 0x000fe2000f8e003f */
[----:B------:R-:W-:Y:S01]  /*9510*/  LOP3.LUT P0, RZ, R18, 0x1f, RZ, 0xc0, !PT ;  /* 0x0000001f12ff7812 */ /* 0x000fe2000780c0ff */
[----:B------:R-:W-:Y:S01]  /*9520*/  USHF.L.U32 UR7, UR7, UR6, URZ ;  /* 0x0000000607077299 */ /* 0x000fe2000800063f */
[----:B------:R-:W-:Y:S01]  /*9530*/  BSSY B0, `(.L_x_215) ;  /* 0x00000bf000007945 */ /* 0x000fe20003800000 */
[----:B------:R-:W-:Y:S01]  /*9540*/  USHF.L.U32 UR18, UR8, UR6, URZ ;  /* 0x0000000608127299 */ /* 0x000fe2000800063f */
[----:B------:R-:W-:Y:S01]  /*9550*/  IMAD.MOV.U32 R13, RZ, RZ, 0x1 ;  /* 0x00000001ff0d7424 */ /* 0x000fe200078e00ff */
[----:B------:R-:W-:Y:S01]  /*9560*/  LOP3.LUT R11, R19, 0x2, RZ, 0xfc, !PT ;  /* 0x00000002130b7812 */ /* 0x000fe200078efcff */
[----:B------:R-:W-:Y:S01]  /*9570*/  ULDC UR6, c[0x0][0x14] ;  /* 0x0000050000067ab9 */ /* 0x000fe20000000800 */
[----:B------:R-:W-:Y:S01]  /*9580*/  PLOP3.LUT P0, PT, P0, P2, PT, 0x8a, 0x0 ;  /* 0x000000000000781c */ /* 0x000fe20000705172 */
[----:B------:R-:W-:Y:S01]  /*9590*/  UIMAD.WIDE.U32 UR20, UR4, UR6, URZ ;  /* 0x00000006041472a5 */ /* 0x000fe2000f8e003f */
[----:B------:R-:W-:Y:S01]  /*95a0*/  IMAD.MOV.U32 R12, RZ, RZ, RZ ;  /* 0x000000ffff0c7224 */ /* 0x000fe200078e00ff */
[----:B------:R-:W-:-:S02]  /*95b0*/  UIMAD UR13, UR5, UR6, URZ ;  /* 0x00000006050d72a4 */ /* 0x000fc4000f8e023f */
[----:B------:R-:W-:Y:S01]  /*95c0*/  ULOP3.LUT UR17, URZ, UR7, URZ, 0x33, !UPT ;  /* 0x000000073f117292 */ /* 0x000fe2000f8e333f */
[----:B0-----:R-:W-:Y:S01]  /*95d0*/  VIADD R0, R0, 0xf ;  /* 0x0000000f00007836 */ /* 0x001fe20000000000 */
[----:B------:R-:W-:Y:S01]  /*95e0*/  UIADD3 UR13, UR21, UR13, URZ ;  /* 0x0000000d150d7290 */ /* 0x000fe2000fffe03f */
[----:B------:R-:W-:-:S03]  /*95f0*/  ULDC.64 UR22, c[0x0][0x198] ;  /* 0x0000660000167ab9 */ /* 0x000fc60000000a00 */
[----:B------:R-:W-:-:S04]  /*9600*/  SHF.R.S32.HI R3, RZ, 0x1f, R0 ;  /* 0x0000001fff037819 */ /* 0x000fc80000011400 */
[----:B------:R-:W-:Y:S01]  /*9610*/  LEA.HI R3, R3, R0, RZ, 0x4 ;  /* 0x0000000003037211 */ /* 0x000fe200078f20ff */
[----:B------:R-:W-:-:S03]  /*9620*/  IMAD.MOV.U32 R0, RZ, RZ, 0x1 ;  /* 0x00000001ff007424 */ /* 0x000fc600078e00ff */
[----:B------:R-:W-:-:S05]  /*9630*/  SHF.R.S32.HI R3, RZ, 0x4, R3 ;  /* 0x00000004ff037819 */ /* 0x000fca0000011403 */
[----:B------:R-:W-:-:S07]  /*9640*/  VIADD R10, R3, 0x1 ;  /* 0x00000001030a7836 */ /* 0x000fce0000000000 */
.L_x_227:
[----:B------:R-:W-:-:S03]  /*9650*/  UMOV UR4, 0xffffffff ;  /* 0xffffffff00047882 */ /* 0x000fc60000000000 */
[----:B------:R-:W-:Y:S05]  /*9660*/  BRA.DIV UR4, `(.L_x_216) ;  /* 0x0000001204bc7947 */ /* 0x000fea000b800000 */
[----:B------:R-:W-:-:S13]  /*9670*/  ELECT P6, URZ, PT ;  /* 0x00000000003f782f */ /* 0x000fda00038c0000 */
.L_x_246:
[----:B------:R-:W0:Y:S01]  /*9680*/  LDC R4, c[0x0][0x28c] ;  /* 0x0000a300ff047b82 */ /* 0x000e220000000800 */
[----:B------:R-:W-:Y:S01]  /*9690*/  BSSY B1, `(.L_x_217) ;  /* 0x0000037000017945 */ /* 0x000fe20003800000 */
[----:B0-----:R-:W-:-:S13]  /*96a0*/  ISETP.LT.OR P6, PT, R4, 0x1, !P6 ;  /* 0x000000010400780c */ /* 0x001fda00077c1670 */
[----:B------:R-:W-:Y:S05]  /*96b0*/  @P6 BRA `(.L_x_218) ;  /* 0x0000000000d06947 */ /* 0x000fea0003800000 */
[----:B------:R-:W-:Y:S02]  /*96c0*/  IMAD R15, R9, 0x30, RZ ;  /* 0x00000030090f7824 */ /* 0x000fe400078e02ff */
[----:B------:R-:W-:Y:S02]  /*96d0*/  IMAD.SHL.U32 R18, R7, 0x200, RZ ;  /* 0x0000020007127824 */ /* 0x000fe400078e00ff */
[----:B------:R-:W-:Y:S02]  /*96e0*/  IMAD.MOV.U32 R20, RZ, RZ, RZ ;  /* 0x000000ffff147224 */ /* 0x000fe400078e00ff */
[----:B------:R-:W-:Y:S02]  /*96f0*/  IMAD.MOV.U32 R4, RZ, RZ, R10 ;  /* 0x000000ffff047224 */ /* 0x000fe400078e000a */
[----:B------:R-:W-:Y:S02]  /*9700*/  IMAD.MOV.U32 R5, RZ, RZ, R0 ;  /* 0x000000ffff057224 */ /* 0x000fe400078e0000 */
[----:B------:R-:W-:-:S07]  /*9710*/  IMAD.MOV.U32 R6, RZ, RZ, R12 ;  /* 0x000000ffff067224 */ /* 0x000fce00078e000c */
.L_x_222:
[----:B------:R-:W0:Y:S01]  /*9720*/  S2R R14, SR_CgaCtaId ;  /* 0x00000000000e7919 */ /* 0x000e220000008800 */
[----:B------:R-:W-:Y:S01]  /*9730*/  MOV R7, 0x400 ;  /* 0x0000040000077802 */ /* 0x000fe20000000f00 */
[----:B------:R-:W1:Y:S03]  /*9740*/  @!P2 LDC R9, c[0x0][0x500] ;  /* 0x00014000ff09ab82 */ /* 0x000e660000000800 */
[----:B0-----:R-:W-:Y:S02]  /*9750*/  LEA R21, R14, R7, 0x18 ;  /* 0x000000070e157211 */ /* 0x001fe400078ec0ff */
[----:B------:R-:W-:-:S03]  /*9760*/  SHF.L.U32 R7, R5, 0x1f, RZ ;  /* 0x0000001f05077819 */ /* 0x000fc600000006ff */
[----:B------:R-:W-:-:S04]  /*9770*/  IMAD R14, R6, 0x8, R21 ;  /* 0x00000008060e7824 */ /* 0x000fc800078e0215 */
[----:B------:R-:W0:Y:S02]  /*9780*/  SYNCS.PHASECHK.TRANS64.TRYWAIT P1, [R14+URZ+0x60], R7 ;  /* 0x000060070e0075a7 */ /* 0x000e24000802017f */
[----:B01----:R-:W-:Y:S05]  /*9790*/  @!P1 BRA `(.L_x_219) ;  /* 0x0000001000909947 */ /* 0x003fea0003800000 */
.L_x_247:
[----:B0-----:R-:W-:Y:S01]  /*97a0*/  PRMT R7, R11, 0x9910, RZ ;  /* 0x000099100b077816 */ /* 0x001fe200000000ff */
[----:B------:R0:W-:Y:S03]  /*97b0*/  @!P2 SYNCS.ARRIVE.TRANS64 RZ, [R14+URZ], R9 ;  /* 0x000000090effa9a7 */ /* 0x0001e6000800003f */
[----:B------:R-:W-:-:S13]  /*97c0*/  ISETP.NE.AND P1, PT, R7, 0x2, PT ;  /* 0x000000020700780c */ /* 0x000fda0003f25270 */
[----:B0-----:R-:W-:Y:S05]  /*97d0*/  @P1 BRA `(.L_x_220) ;  /* 0x0000000000041947 */ /* 0x001fea0003800000 */
[----:B------:R-:W-:Y:S01]  /*97e0*/  BPT.TRAP 0x1 ;  /* 0x000000040000795c */ /* 0x000fe20000300000 */
.L_x_220:
[----:B------:R-:W-:Y:S05]  /*97f0*/  @P0 BRA `(.L_x_221) ;  /* 0x0000000000040947 */ /* 0x000fea0003800000 */
[----:B------:R-:W-:Y:S01]  /*9800*/  BPT.TRAP 0x1 ;  /* 0x000000040000795c */ /* 0x000fe20000300000 */
.L_x_221:
[--C-:B------:R-:W-:Y:S01]  /*9810*/  IMAD R7, R6, 0x4000, R21.reuse ;  /* 0x0000400006077824 */ /* 0x100fe200078e0215 */
[----:B------:R-:W-:Y:S01]  /*9820*/  R2UR UR9, R14 ;  /* 0x000000000e0972ca */ /* 0x000fe200000e0000 */
[----:B------:R-:W-:Y:S01]  /*9830*/  IMAD R21, R6, 0x600, R21 ;  /* 0x0000060006157824 */ /* 0x000fe200078e0215 */
[----:B------:R-:W-:Y:S01]  /*9840*/  UIADD3 UR4, UP0, UR22, 0xf0, URZ ;  /* 0x000000f016047890 */ /* 0x000fe2000ff1e03f */
[----:B------:R-:W-:Y:S01]  /*9850*/  VIADD R4, R4, 0xffffffff ;  /* 0xffffffff04047836 */ /* 0x000fe20000000000 */
[----:B------:R-:W-:Y:S01]  /*9860*/  R2UR UR5, R7 ;  /* 0x00000000070572ca */ /* 0x000fe200000e0000 */
[----:B------:R-:W-:Y:S01]  /*9870*/  UIADD3 UR24, UP1, UR22, 0x1f0, URZ ;  /* 0x000001f016187890 */ /* 0x000fe2000ff3e03f */
[----:B------:R-:W-:Y:S01]  /*9880*/  R2UR UR8, R21 ;  /* 0x00000000150872ca */ /* 0x000fe200000e0000 */
[----:B------:R-:W-:Y:S01]  /*9890*/  VIADD R6, R6, 0x1 ;  /* 0x0000000106067836 */ /* 0x000fe20000000000 */
[----:B------:R-:W-:Y:S01]  /*98a0*/  R2UR UR11, R18 ;  /* 0x00000000120b72ca */ /* 0x000fe200000e0000 */
[----:B------:R-:W-:Y:S01]  /*98b0*/  UIADD3.X UR25, URZ, UR23, URZ, UP1, !UPT ;  /* 0x000000173f197290 */ /* 0x000fe20008ffe43f */
[----:B------:R-:W-:Y:S01]  /*98c0*/  R2UR UR10, R20 ;  /* 0x00000000140a72ca */ /* 0x000fe200000e0000 */
[----:B------:R-:W-:Y:S01]  /*98d0*/  UMOV UR6, 0x0 ;  /* 0x0000000000067882 */ /* 0x000fe20000000000 */
[----:B------:R-:W-:Y:S01]  /*98e0*/  R2UR UR12, R8 ;  /* 0x00000000080c72ca */ /* 0x000fe200000e0000 */
[----:B------:R-:W-:Y:S01]  /*98f0*/  UMOV UR7, 0x10000000 ;  /* 0x1000000000077882 */ /* 0x000fe20000000000 */
[----:B------:R-:W-:Y:S01]  /*9900*/  R2UR UR19, R15 ;  /* 0x000000000f1372ca */ /* 0x000fe200000e0000 */
[----:B------:R-:W-:Y:S01]  /*9910*/  VIADD R20, R20, 0x10 ;  /* 0x0000001014147836 */ /* 0x000fe20000000000 */
[----:B------:R-:W-:Y:S01]  /*9920*/  ISETP.GT.AND P3, PT, R4, 0x1, PT ;  /* 0x000000010400780c */ /* 0x000fe20003f64270 */
[----:B------:R-:W-:Y:S01]  /*9930*/  UIADD3 UR14, UR5, 0x180, URZ ;  /* 0x00000180050e7890 */ /* 0x000fe2000fffe03f */
[----:B------:R-:W-:Y:S01]  /*9940*/  ISETP.NE.AND P1, PT, R6, 0xc, PT ;  /* 0x0000000c0600780c */ /* 0x000fe20003f25270 */
[----:B------:R-:W-:-:S02]  /*9950*/  UIADD3.X UR5, URZ, UR23, URZ, UP0, !UPT ;  /* 0x000000173f057290 */ /* 0x000fc400087fe43f */
[----:B------:R-:W-:Y:S01]  /*9960*/  UIADD3 UR15, UR8, 0x30180, URZ ;  /* 0x00030180080f7890 */ /* 0x000fe2000fffe03f */
[----:B------:R-:W-:Y:S02]  /*9970*/  SEL R14, RZ, 0x1, P1 ;  /* 0x00000001ff0e7807 */ /* 0x000fe40000800000 */
[----:B------:R-:W-:Y:S01]  /*9980*/  UMOV UR8, UR14 ;  /* 0x0000000e00087c82 */ /* 0x000fe20008000000 */
[----:B------:R-:W-:Y:S02]  /*9990*/  SEL R6, R6, RZ, P1 ;  /* 0x000000ff06067207 */ /* 0x000fe40000800000 */
[----:B------:R-:W-:Y:S01]  /*99a0*/  LOP3.LUT R5, R5, R14, RZ, 0x3c, !PT ;  /* 0x0000000e05057212 */ /* 0x000fe200078e3cff */
[----:B------:R0:W-:Y:S02]  /*99b0*/  UTMALDG.3D [UR8], [UR4], desc[UR6] ;  /* 0x00000608040075b4 */ /* 0x0001e40008011000 */
[----:B0-----:R-:W-:Y:S01]  /*99c0*/  UMOV UR8, UR15 ;  /* 0x0000000f00087c82 */ /* 0x001fe20008000000 */
[----:B------:R-:W-:-:S02]  /*99d0*/  UMOV UR11, UR19 ;  /* 0x00000013000b7c82 */ /* 0x000fc40008000000 */
[----:B------:R0:W-:Y:S02]  /*99e0*/  UTMALDG.3D [UR8], [UR24], desc[UR6] ;  /* 0x00000608180075b4 */ /* 0x0001e40008011000 */
[----:B0-----:R-:W-:Y:S05]  /*99f0*/  @P3 BRA `(.L_x_222) ;  /* 0xfffffffc00483947 */ /* 0x001fea000383ffff */
.L_x_218:
[----:B------:R-:W-:Y:S05]  /*9a00*/  BSYNC B1 ;  /* 0x0000000000017941 */ /* 0x000fea0003800000 */
.L_x_217:
[----:B------:R-:W-:Y:S01]  /*9a10*/  LOP3.LUT P3, RZ, R13, 0xff, RZ, 0xc0, !PT ;  /* 0x000000ff0dff7812 */ /* 0x000fe2000786c0ff */
[----:B------:R-:W-:Y:S01]  /*9a20*/  IMAD.IADD R12, R3, 0x1, R12 ;  /* 0x00000001030c7824 */ /* 0x000fe200078e020c */
[----:B------:R-:W-:Y:S01]  /*9a30*/  IADD3 R16, P4, R16, UR20, RZ ;  /* 0x0000001410107c10 */ /* 0x000fe2000ff9e0ff */
[----:B------:R-:W-:Y:S01]  /*9a40*/  ULDC.64 UR4, c[0x0][0x650] ;  /* 0x0001940000047ab9 */ /* 0x000fe20000000a00 */
[----:B------:R-:W-:Y:S01]  /*9a50*/  BSSY B1, `(.L_x_223) ;  /* 0x000006a000017945 */ /* 0x000fe20003800000 */
[----:B------:R-:W-:Y:S01]  /*9a60*/  IMAD.MOV.U32 R9, RZ, RZ, -0x1 ;  /* 0xffffffffff097424 */ /* 0x000fe200078e00ff */
[----:B------:R-:W-:Y:S01]  /*9a70*/  ISETP.GT.U32.AND P1, PT, R12, 0xb, PT ;  /* 0x0000000b0c00780c */ /* 0x000fe20003f24070 */
[----:B------:R-:W-:Y:S01]  /*9a80*/  IMAD.MOV.U32 R8, RZ, RZ, -0x1 ;  /* 0xffffffffff087424 */ /* 0x000fe200078e00ff */
[----:B------:R-:W-:Y:S02]  /*9a90*/  IADD3.X R17, R17, UR13, RZ, P4, !PT ;  /* 0x0000000d11117c10 */ /* 0x000fe4000a7fe4ff */
[----:B------:R-:W-:-:S02]  /*9aa0*/  ISETP.LT.U32.AND P1, PT, R3, 0xc, P1 ;  /* 0x0000000c0300780c */ /* 0x000fc40000f21070 */
[----:B------:R-:W-:Y:S01]  /*9ab0*/  PRMT R13, RZ, 0x7610, R13 ;  /* 0x00007610ff0d7816 */ /* 0x000fe2000000000d */
[----:B------:R-:W0:Y:S01]  /*9ac0*/  @P3 S2R R5, SR_CgaCtaId ;  /* 0x0000000000053919 */ /* 0x000e220000008800 */
[----:B------:R-:W-:-:S04]  /*9ad0*/  @P3 MOV R4, 0x400 ;  /* 0x0000040000043802 */ /* 0x000fc80000000f00 */
[----:B0-----:R-:W-:Y:S01]  /*9ae0*/  @P3 LEA R6, R5, R4, 0x18 ;  /* 0x0000000405063211 */ /* 0x001fe200078ec0ff */
[----:B------:R-:W-:-:S03]  /*9af0*/  IMAD.WIDE.U32 R4, R12, -0x55555555, RZ ;  /* 0xaaaaaaab0c047825 */ /* 0x000fc600078e00ff */
[----:B------:R0:W-:Y:S01]  /*9b00*/  @P3 SYNCS.ARRIVE.TRANS64.A1T0 RZ, [R6+URZ+0xd8], RZ ;  /* 0x0000d8ff06ff39a7 */ /* 0x0001e2000810003f */
[----:B------:R-:W-:Y:S02]  /*9b10*/  ISETP.GE.U32.AND P3, PT, R3, 0xc, PT ;  /* 0x0000000c0300780c */ /* 0x000fe40003f66070 */
[----:B------:R-:W-:Y:S02]  /*9b20*/  SHF.R.U32.HI R7, RZ, 0x3, R5 ;  /* 0x00000003ff077819 */ /* 0x000fe40000011605 */
[----:B------:R-:W-:Y:S02]  /*9b30*/  SEL R5, RZ, 0x1, !P1 ;  /* 0x00000001ff057807 */ /* 0x000fe40004800000 */
[----:B------:R-:W-:Y:S01]  /*9b40*/  ISETP.GE.U32.AND P1, PT, R16, UR4, PT ;  /* 0x0000000410007c0c */ /* 0x000fe2000bf26070 */
[----:B------:R-:W-:Y:S01]  /*9b50*/  IMAD R12, R7, -0xc, R12 ;  /* 0xfffffff4070c7824 */ /* 0x000fe200078e020c */
[----:B------:R-:W-:Y:S02]  /*9b60*/  LOP3.LUT R0, R0, R5, RZ, 0x3c, !PT ;  /* 0x0000000500007212 */ /* 0x000fe400078e3cff */
[----:B------:R-:W-:-:S02]  /*9b70*/  ISETP.GE.U32.AND.EX P1, PT, R17, UR5, PT, P1 ;  /* 0x0000000511007c0c */ /* 0x000fc4000bf26110 */
[----:B------:R-:W-:Y:S02]  /*9b80*/  PRMT R4, RZ, 0x7610, R4 ;  /* 0x00007610ff047816 */ /* 0x000fe40000000004 */
[----:B------:R-:W-:Y:S01]  /*9b90*/  @P3 LOP3.LUT R0, R0, 0x1, R7, 0x78, !PT ;  /* 0x0000000100003812 */ /* 0x000fe200078e7807 */
[----:B------:R-:W-:-:S08]  /*9ba0*/  IMAD.MOV.U32 R7, RZ, RZ, -0x1 ;  /* 0xffffffffff077424 */ /* 0x000fd000078e00ff */
[----:B0-----:R-:W-:Y:S05]  /*9bb0*/  @P1 BRA `(.L_x_224) ;  /* 0x00000004004c1947 */ /* 0x001fea0003800000 */
[----:B------:R-:W-:Y:S01]  /*9bc0*/  ULDC.64 UR4, c[0x0][0x628] ;  /* 0x00018a0000047ab9 */ /* 0x000fe20000000a00 */
[----:B------:R-:W0:Y:S01]  /*9bd0*/  S2R R15, SR_CTAID.X ;  /* 0x00000000000f7919 */ /* 0x000e220000002500 */
[----:B------:R-:W-:Y:S01]  /*9be0*/  ISETP.NE.U32.AND P1, PT, RZ, UR4, PT ;  /* 0x00000004ff007c0c */ /* 0x000fe2000bf25070 */
[----:B------:R-:W-:Y:S01]  /*9bf0*/  ULDC UR7, c[0x0][0x630] ;  /* 0x00018c0000077ab9 */ /* 0x000fe20000000800 */
[----:B------:R-:W-:Y:S01]  /*9c00*/  IMAD.MOV.U32 R4, RZ, RZ, R16 ;  /* 0x000000ffff047224 */ /* 0x000fe200078e0010 */
[----:B------:R-:W1:Y:S01]  /*9c10*/  S2R R14, SR_CTAID.Y ;  /* 0x00000000000e7919 */ /* 0x000e620000002600 */
[----:B------:R-:W-:Y:S01]  /*9c20*/  ISETP.NE.AND.EX P1, PT, RZ, UR5, PT, P1 ;  /* 0x00000005ff007c0c */ /* 0x000fe2000bf25310 */
[----:B------:R-:W-:-:S12]  /*9c30*/  IMAD.MOV.U32 R5, RZ, RZ, R17 ;  /* 0x000000ffff057224 */ /* 0x000fd800078e0011 */
[----:B------:R-:W-:Y:S05]  /*9c40*/  @!P1 BRA `(.L_x_225) ;  /* 0x0000000000289947 */ /* 0x000fea0003800000 */
[----:B------:R-:W-:Y:S02]  /*9c50*/  ULDC UR6, c[0x0][0x634] ;  /* 0x00018d0000067ab9 */ /* 0x000fe40000000800 */
[----:B------:R-:W-:-:S05]  /*9c60*/  IADD3 R9, P1, R16, UR6, RZ ;  /* 0x0000000610097c10 */ /* 0x000fca000ff3e0ff */
[----:B------:R-:W-:-:S04]  /*9c70*/  IMAD.X R21, RZ, RZ, R17, P1 ;  /* 0x000000ffff157224 */ /* 0x000fc800008e0611 */
[----:B------:R-:W-:-:S04]  /*9c80*/  IMAD.WIDE.U32 R6, R21, UR4, RZ ;  /* 0x0000000415067c25 */ /* 0x000fc8000f8e00ff */
[----:B------:R-:W-:-:S04]  /*9c90*/  IMAD.WIDE.U32 R6, P1, R9, UR5, R6 ;  /* 0x0000000509067c25 */ /* 0x000fc8000f820006 */
[----:B------:R-:W-:-:S04]  /*9ca0*/  IMAD.WIDE.U32 R8, R9, UR4, RZ ;  /* 0x0000000409087c25 */ /* 0x000fc8000f8e00ff */
[----:B------:R-:W-:Y:S01]  /*9cb0*/  IMAD.X R5, RZ, RZ, RZ, P1 ;  /* 0x000000ffff057224 */ /* 0x000fe200008e06ff */
[----:B------:R-:W-:Y:S01]  /*9cc0*/  IADD3 RZ, P1, R9, R6, RZ ;  /* 0x0000000609ff7210 */ /* 0x000fe20007f3e0ff */
[----:B------:R-:W-:-:S04]  /*9cd0*/  IMAD.MOV.U32 R4, RZ, RZ, R7 ;  /* 0x000000ffff047224 */ /* 0x000fc800078e0007 */
[----:B------:R-:W-:-:S08]  /*9ce0*/  IMAD.WIDE.U32.X R4, R21, UR5, R4, P1 ;  /* 0x0000000515047c25 */ /* 0x000fd000088e0404 */
.L_x_225:
[--C-:B------:R-:W-:Y:S01]  /*9cf0*/  SHF.R.U64 R8, R4, UR7, R5.reuse ;  /* 0x0000000704087c19 */ /* 0x100fe20008001205 */
[----:B------:R-:W-:Y:S01]  /*9d00*/  ULDC.64 UR4, c[0x0][0x620] ;  /* 0x0001880000047ab9 */ /* 0x000fe20000000a00 */
[----:B------:R-:W-:Y:S01]  /*9d10*/  SHF.R.U32.HI R4, RZ, UR7, R5 ;  /* 0x00000007ff047c19 */ /* 0x000fe20008011605 */
[----:B------:R-:W2:Y:S01]  /*9d20*/  LDC R24, c[0x0][0x144] ;  /* 0x00005100ff187b82 */ /* 0x000ea20000000800 */
[----:B------:R-:W-:Y:S01]  /*9d30*/  IADD3 R7, P1, RZ, -R8, RZ ;  /* 0x80000008ff077210 */ /* 0x000fe20007f3e0ff */
[----:B------:R-:W-:Y:S01]  /*9d40*/  ULDC.64 UR8, c[0x0][0x640] ;  /* 0x0001900000087ab9 */ /* 0x000fe20000000a00 */
[----:B0-----:R-:W-:Y:S01]  /*9d50*/  I2FP.F32.U32 R9, R15 ;  /* 0x0000000f00097245 */ /* 0x001fe20000201000 */
[----:B------:R-:W-:Y:S02]  /*9d60*/  ULDC UR6, c[0x0][0x608] ;  /* 0x0001820000067ab9 */ /* 0x000fe40000000800 */
[----:B------:R-:W-:Y:S01]  /*9d70*/  IMAD.X R4, RZ, RZ, ~R4, P1 ;  /* 0x000000ffff047224 */ /* 0x000fe200008e0e04 */
[----:B------:R-:W-:Y:S01]  /*9d80*/  ISETP.NE.U32.AND P1, PT, RZ, UR8, PT ;  /* 0x00000008ff007c0c */ /* 0x000fe2000bf25070 */
[----:B------:R-:W0:Y:S02]  /*9d90*/  LDC R21, c[0x0][0x148] ;  /* 0x00005200ff157b82 */ /* 0x000e240000000800 */
[----:B------:R-:W-:Y:S01]  /*9da0*/  IMAD R6, R4, UR4, RZ ;  /* 0x0000000404067c24 */ /* 0x000fe2000f8e02ff */
[----:B------:R-:W-:Y:S01]  /*9db0*/  ISETP.NE.AND.EX P1, PT, RZ, UR9, PT, P1 ;  /* 0x00000009ff007c0c */ /* 0x000fe2000bf25310 */
[----:B------:R-:W-:Y:S01]  /*9dc0*/  IMAD.WIDE.U32 R4, R7, UR4, R16 ;  /* 0x0000000407047c25 */ /* 0x000fe2000f8e0010 */
[----:B------:R-:W-:-:S03]  /*9dd0*/  ULDC UR4, c[0x0][0x150] ;  /* 0x0000540000047ab9 */ /* 0x000fc60000000800 */
[----:B------:R-:W-:Y:S02]  /*9de0*/  IMAD R7, R7, UR5, R6 ;  /* 0x0000000507077c24 */ /* 0x000fe4000f8e0206 */
[----:B------:R-:W-:Y:S01]  /*9df0*/  FMUL R6, R9, UR4 ;  /* 0x0000000409067c20 */ /* 0x000fe20008400000 */
[----:B------:R-:W-:Y:S01]  /*9e00*/  ULDC UR4, c[0x0][0x618] ;  /* 0x0001860000047ab9 */ /* 0x000fe20000000800 */
[----:B------:R-:W-:Y:S01]  /*9e10*/  ULDC UR5, c[0x0][0x154] ;  /* 0x0000550000057ab9 */ /* 0x000fe20000000800 */
[----:B------:R-:W-:-:S03]  /*9e20*/  IMAD.IADD R5, R5, 0x1, R7 ;  /* 0x0000000105057824 */ /* 0x000fc600078e0207 */
[----:B------:R-:W3:Y:S02]  /*9e30*/  F2I.U32.TRUNC.NTZ R6, R6 ;  /* 0x0000000600067305 */ /* 0x000ee4000020f000 */
[----:B------:R-:W-:Y:S02]  /*9e40*/  SHF.R.U64 R9, R4, UR4, R5 ;  /* 0x0000000404097c19 */ /* 0x000fe40008001205 */
[----:B-1----:R-:W-:-:S05]  /*9e50*/  I2FP.F32.U32 R4, R14 ;  /* 0x0000000e00047245 */ /* 0x002fca0000201000 */
[----:B------:R-:W-:Y:S01]  /*9e60*/  FMUL R22, R4, UR5 ;  /* 0x0000000504167c20 */ /* 0x000fe20008400000 */
[----:B------:R-:W-:Y:S01]  /*9e70*/  SHF.R.U32.HI R4, RZ, UR4, R5 ;  /* 0x00000004ff047c19 */ /* 0x000fe20008011605 */
[----:B------:R-:W-:-:S03]  /*9e80*/  ULDC UR4, c[0x0][0x658] ;  /* 0x0001960000047ab9 */ /* 0x000fc60000000800 */
[--C-:B------:R-:W-:Y:S01]  /*9e90*/  SHF.R.U64 R20, R9, UR6, R4.reuse ;  /* 0x0000000609147c19 */ /* 0x100fe20008001204 */
[----:B------:R-:W1:Y:S01]  /*9ea0*/  F2I.U32.TRUNC.NTZ R22, R22 ;  /* 0x0000001600167305 */ /* 0x000e62000020f000 */
[----:B------:R-:W-:Y:S01]  /*9eb0*/  SHF.R.U32.HI R5, RZ, UR6, R4 ;  /* 0x00000006ff057c19 */ /* 0x000fe20008011604 */
[----:B---3--:R-:W-:-:S03]  /*9ec0*/  IMAD.MOV R6, RZ, RZ, -R6 ;  /* 0x000000ffff067224 */ /* 0x008fc600078e0a06 */
[----:B------:R-:W-:Y:S01]  /*9ed0*/  SHF.R.U64 R18, R20, UR4, R5 ;  /* 0x0000000414127c19 */ /* 0x000fe20008001205 */
[----:B--2---:R-:W-:Y:S01]  /*9ee0*/  IMAD R15, R24, R6, R15 ;  /* 0x00000006180f7224 */ /* 0x004fe200078e020f */
[----:B------:R-:W-:-:S03]  /*9ef0*/  SHF.R.U32.HI R23, RZ, UR4, R5 ;  /* 0x00000004ff177c19 */ /* 0x000fc60008011605 */
[----:B------:R-:W-:Y:S02]  /*9f00*/  IMAD.MOV.U32 R4, RZ, RZ, R18 ;  /* 0x000000ffff047224 */ /* 0x000fe400078e0012 */
[----:B------:R-:W-:Y:S01]  /*9f10*/  IMAD.MOV.U32 R5, RZ, RZ, R23 ;  /* 0x000000ffff057224 */ /* 0x000fe200078e0017 */
[----:B-1----:R-:W-:Y:S06]  /*9f20*/  @!P1 BRA `(.L_x_226) ;  /* 0x0000000000289947 */ /* 0x002fec0003800000 */
[----:B------:R-:W-:Y:S02]  /*9f30*/  ULDC UR4, c[0x0][0x64c] ;  /* 0x0001930000047ab9 */ /* 0x000fe40000000800 */
[----:B------:R-:W-:-:S05]  /*9f40*/  IADD3 R5, P1, R18, UR4, RZ ;  /* 0x0000000412057c10 */ /* 0x000fca000ff3e0ff */
[----:B------:R-:W-:-:S04]  /*9f50*/  IMAD.X R23, RZ, RZ, R23, P1 ;  /* 0x000000ffff177224 */ /* 0x000fc800008e0617 */
[----:B------:R-:W-:-:S04]  /*9f60*/  IMAD.WIDE.U32 R6, R23, UR8, RZ ;  /* 0x0000000817067c25 */ /* 0x000fc8000f8e00ff */
[----:B------:R-:W-:-:S04]  /*9f70*/  IMAD.WIDE.U32 R6, P1, R5, UR9, R6 ;  /* 0x0000000905067c25 */ /* 0x000fc8000f820006 */
[----:B------:R-:W-:-:S04]  /*9f80*/  IMAD.WIDE.U32 R4, R5, UR8, RZ ;  /* 0x0000000805047c25 */ /* 0x000fc8000f8e00ff */
[----:B------:R-:W-:Y:S01]  /*9f90*/  IMAD.MOV.U32 R4, RZ, RZ, R7 ;  /* 0x000000ffff047224 */ /* 0x000fe200078e0007 */
[----:B------:R-:W-:Y:S01]  /*9fa0*/  IADD3 RZ, P3, R5, R6, RZ ;  /* 0x0000000605ff7210 */ /* 0x000fe20007f7e0ff */
[----:B------:R-:W-:-:S04]  /*9fb0*/  IMAD.X R5, RZ, RZ, RZ, P1 ;  /* 0x000000ffff057224 */ /* 0x000fc800008e06ff */
[----:B------:R-:W-:-:S08]  /*9fc0*/  IMAD.WIDE.U32.X R4, R23, UR9, R4, P3 ;  /* 0x0000000917047c25 */ /* 0x000fd000098e0404 */
.L_x_226:
[----:B------:R-:W-:Y:S01]  /*9fd0*/  ISETP.NE.AND P1, PT, R2, 0x1, PT ;  /* 0x000000010200780c */ /* 0x000fe20003f25270 */
[----:B------:R-:W-:Y:S01]  /*9fe0*/  ULDC UR4, c[0x0][0x648] ;  /* 0x0001920000047ab9 */ /* 0x000fe20000000800 */
[----:B------:R-:W-:Y:S01]  /*9ff0*/  LOP3.LUT R20, R20, UR17, RZ, 0xc0, !PT ;  /* 0x0000001114147c12 */ /* 0x000fe2000f8ec0ff */
[----:B------:R-:W-:Y:S01]  /*a000*/  IMAD.MOV R22, RZ, RZ, -R22 ;  /* 0x000000ffff167224 */ /* 0x000fe200078e0a16 */
[----:B------:R-:W-:Y:S01]  /*a010*/  SHF.R.U64 R5, R4, UR4, R5 ;  /* 0x0000000404057c19 */ /* 0x000fe20008001205 */
[----:B------:R-:W-:Y:S01]  /*a020*/  ULDC UR4, c[0x0][0x638] ;  /* 0x00018e0000047ab9 */ /* 0x000fe20000000800 */
[----:B------:R-:W-:Y:S01]  /*a030*/  LOP3.LUT R9, R9, UR16, RZ, 0xc0, !PT ;  /* 0x0000001009097c12 */ /* 0x000fe2000f8ec0ff */
[----:B------:R-:W-:Y:S01]  /*a040*/  ULDC UR5, c[0x0][0x610] ;  /* 0x0001840000057ab9 */ /* 0x000fe20000000800 */
[----:B------:R-:W-:Y:S02]  /*a050*/  IMAD.MOV.U32 R4, RZ, RZ, 0x1 ;  /* 0x00000001ff047424 */ /* 0x000fe400078e00ff */
[----:B------:R-:W-:-:S02]  /*a060*/  IMAD.MOV R7, RZ, RZ, -R5 ;  /* 0x000000ffff077224 */ /* 0x000fc400078e0a05 */
[----:B------:R-:W-:Y:S02]  /*a070*/  IMAD R20, R5, UR18, R20 ;  /* 0x0000001205147c24 */ /* 0x000fe4000f8e0214 */
[----:B0-----:R-:W-:Y:S02]  /*a080*/  @P1 IMAD R15, R21, R22, R14 ;  /* 0x00000016150f1224 */ /* 0x001fe400078e020e */
[----:B------:R-:W-:Y:S01]  /*a090*/  IMAD R18, R7, UR4, R18 ;  /* 0x0000000407127c24 */ /* 0x000fe2000f8e0212 */
[----:B------:R-:W-:Y:S01]  /*a0a0*/  ULDC UR4, c[0x0][0x600] ;  /* 0x0001800000047ab9 */ /* 0x000fe20000000800 */
[----:B------:R-:W-:Y:S02]  /*a0b0*/  IMAD R15, R20, UR5, R15 ;  /* 0x00000005140f7c24 */ /* 0x000fe4000f8e020f */
[----:B------:R-:W-:-:S05]  /*a0c0*/  IMAD R18, R18, UR4, R9 ;  /* 0x0000000412127c24 */ /* 0x000fca000f8e0209 */
[----:B------:R-:W-:Y:S02]  /*a0d0*/  SEL R9, R18, R15, !P1 ;  /* 0x0000000f12097207 */ /* 0x000fe40004800000 */
[----:B------:R-:W-:-:S07]  /*a0e0*/  SEL R7, R15, R18, !P1 ;  /* 0x000000120f077207 */ /* 0x000fce0004800000 */
.L_x_224:
[----:B------:R-:W-:Y:S05]  /*a0f0*/  BSYNC B1 ;  /* 0x0000000000017941 */ /* 0x000fea0003800000 */
.L_x_223:
[----:B------:R-:W-:-:S13]  /*a100*/  LOP3.LUT P1, RZ, R4, 0xff, RZ, 0xc0, !PT ;  /* 0x000000ff04ff7812 */ /* 0x000fda000782c0ff */
[----:B------:R-:W-:Y:S05]  /*a110*/  @P1 BRA `(.L_x_227) ;  /* 0xfffffff4004c1947 */ /* 0x000fea000383ffff */
[----:B------:R-:W-:Y:S05]  /*a120*/  BSYNC B0 ;  /* 0x0000000000007941 */ /* 0x000fea0003800000 */
.L_x_215:
[----:B------:R-:W-:-:S03]  /*a130*/  UMOV UR4, 0xffffffff ;  /* 0xffffffff00047882 */ /* 0x000fc60000000000 */
[----:B------:R-:W-:Y:S05]  /*a140*/  BRA.DIV UR4, `(.L_x_228) ;  /* 0x0000000a04387947 */ /* 0x000fea000b800000 */
[----:B------:R-:W-:-:S13]  /*a150*/  ELECT P6, URZ, PT ;  /* 0x00000000003f782f */ /* 0x000fda00038c0000 */
.L_x_250:
[----:B------:R-:W-:Y:S04]  /*a160*/  BSSY B0, `(.L_x_229) ;  /* 0x0000073000007945 */ /* 0x000fe80003800000 */
[----:B------:R-:W-:Y:S05]  /*a170*/  @!P6 BRA `(.L_x_230) ;  /* 0x0000000400c4e947 */ /* 0x000fea0003800000 */
[----:B------:R-:W-:-:S04]  /*a180*/  LOP3.LUT R19, R19, 0x2, RZ, 0xfc, !PT ;  /* 0x0000000213137812 */ /* 0x000fc800078efcff */
[----:B------:R-:W-:-:S13]  /*a190*/  ISETP.NE.AND P0, PT, R19, 0x3, PT ;  /* 0x000000031300780c */ /* 0x000fda0003f05270 */
[----:B------:R-:W-:Y:S05]  /*a1a0*/  @!P0 BRA `(.L_x_231) ;  /* 0x0000000000048947 */ /* 0x000fea0003800000 */
[----:B------:R-:W-:Y:S01]  /*a1b0*/  BPT.TRAP 0x1 ;  /* 0x000000040000795c */ /* 0x000fe20000300000 */
.L_x_231:
[----:B------:R-:W0:Y:S01]  /*a1c0*/  S2R R3, SR_CgaCtaId ;  /* 0x0000000000037919 */ /* 0x000e220000008800 */
[----:B------:R-:W-:-:S04]  /*a1d0*/  MOV R2, 0x400 ;  /* 0x0000040000027802 */ /* 0x000fc80000000f00 */
[----:B0-----:R-:W-:Y:S02]  /*a1e0*/  LEA R3, R3, R2, 0x18 ;  /* 0x0000000203037211 */ /* 0x001fe400078ec0ff */
[----:B------:R-:W-:-:S03]  /*a1f0*/  SHF.L.U32 R2, R0, 0x1f, RZ ;  /* 0x0000001f00027819 */ /* 0x000fc600000006ff */
[----:B------:R-:W-:-:S04]  /*a200*/  VIADD R3, R3, 0x60 ;  /* 0x0000006003037836 */ /* 0x000fc80000000000 */
[C---:B------:R-:W-:Y:S02]  /*a210*/  IMAD R7, R12.reuse, 0x8, R3 ;  /* 0x000000080c077824 */ /* 0x040fe400078e0203 */
[----:B------:R-:W-:Y:S02]  /*a220*/  VIADD R12, R12, 0x1 ;  /* 0x000000010c0c7836 */ /* 0x000fe40000000000 */
[----:B------:R-:W0:Y:S03]  /*a230*/  SYNCS.PHASECHK.TRANS64.TRYWAIT P0, [R7+URZ], R2 ;  /* 0x00000002070075a7 */ /* 0x000e26000800017f */
[----:B------:R-:W-:-:S04]  /*a240*/  ISETP.NE.AND P1, PT, R12, 0xc, PT ;  /* 0x0000000c0c00780c */ /* 0x000fc80003f25270 */
[----:B------:R-:W-:Y:S02]  /*a250*/  SEL R5, RZ, 0x1, P1 ;  /* 0x00000001ff057807 */ /* 0x000fe40000800000 */
[----:B------:R-:W-:Y:S02]  /*a260*/  SEL R12, R12, RZ, P1 ;  /* 0x000000ff0c0c7207 */ /* 0x000fe40000800000 */
[----:B------:R-:W-:-:S03]  /*a270*/  LOP3.LUT R5, R0, R5, RZ, 0x3c, !PT ;  /* 0x0000000500057212 */ /* 0x000fc600078e3cff */
[----:B------:R-:W-:Y:S01]  /*a280*/  IMAD R9, R12, 0x8, R3 ;  /* 0x000000080c097824 */ /* 0x000fe200078e0203 */
[----:B------:R-:W-:Y:S01]  /*a290*/  SHF.L.U32 R4, R5, 0x1f, RZ ;  /* 0x0000001f05047819 */ /* 0x000fe200000006ff */
[----:B0-----:R-:W-:Y:S06]  /*a2a0*/  @!P0 BRA `(.L_x_232) ;  /* 0x0000000800008947 */ /* 0x001fec0003800000 */
.L_x_251:
[----:B------:R-:W1:Y:S01]  /*a2b0*/  SYNCS.PHASECHK.TRANS64.TRYWAIT P0, [R9+URZ], R4 ;  /* 0x00000004090075a7 */ /* 0x000e62000800017f */
[----:B------:R-:W-:-:S05]  /*a2c0*/  VIADD R0, R12, 0x1 ;  /* 0x000000010c007836 */ /* 0x000fca0000000000 */
[----:B------:R-:W-:-:S04]  /*a2d0*/  ISETP.NE.AND P1, PT, R0, 0xc, PT ;  /* 0x0000000c0000780c */ /* 0x000fc80003f25270 */
[----:B0-----:R-:W-:Y:S02]  /*a2e0*/  SEL R2, RZ, 0x1, P1 ;  /* 0x00000001ff027807 */ /* 0x001fe40000800000 */
[----:B------:R-:W-:Y:S02]  /*a2f0*/  SEL R0, R0, RZ, P1 ;  /* 0x000000ff00007207 */ /* 0x000fe40000800000 */
[----:B------:R-:W-:-:S03]  /*a300*/  LOP3.LUT R7, R5, R2, RZ, 0x3c, !PT ;  /* 0x0000000205077212 */ /* 0x000fc600078e3cff */
[----:B------:R-:W-:Y:S01]  /*a310*/  IMAD R6, R0, 0x8, R3 ;  /* 0x0000000800067824 */ /* 0x000fe200078e0203 */
[----:B------:R-:W-:Y:S01]  /*a320*/  SHF.L.U32 R5, R7, 0x1f, RZ ;  /* 0x0000001f07057819 */ /* 0x000fe200000006ff */
[----:B-1----:R-:W-:Y:S06]  /*a330*/  @!P0 BRA `(.L_x_233) ;  /* 0x0000000400f08947 */ /* 0x002fec0003800000 */
.L_x_252:
[----:B------:R-:W1:Y:S01]  /*a340*/  SYNCS.PHASECHK.TRANS64.TRYWAIT P0, [R6+URZ], R5 ;  /* 0x00000005060075a7 */ /* 0x000e62000800017f */
[----:B------:R-:W-:-:S05]  /*a350*/  VIADD R0, R0, 0x1 ;  /* 0x0000000100007836 */ /* 0x000fca0000000000 */
[----:B------:R-:W-:-:S04]  /*a360*/  ISETP.NE.AND P1, PT, R0, 0xc, PT ;  /* 0x0000000c0000780c */ /* 0x000fc80003f25270 */
[----:B------:R-:W-:Y:S02]  /*a370*/  SEL R2, RZ, 0x1, P1 ;  /* 0x00000001ff027807 */ /* 0x000fe40000800000 */
[----:B------:R-:W-:Y:S02]  /*a380*/  SEL R0, R0, RZ, P1 ;  /* 0x000000ff00007207 */ /* 0x000fe40000800000 */
[----:B------:R-:W-:-:S03]  /*a390*/  LOP3.LUT R7, R7, R2, RZ, 0x3c, !PT ;  /* 0x0000000207077212 */ /* 0x000fc600078e3cff */
[----:B0-----:R-:W-:Y:S01]  /*a3a0*/  IMAD R9, R0, 0x8, R3 ;  /* 0x0000000800097824 */ /* 0x001fe200078e0203 */
[----:B------:R-:W-:Y:S01]  /*a3b0*/  SHF.L.U32 R4, R7, 0x1f, RZ ;  /* 0x0000001f07047819 */ /* 0x000fe200000006ff */
[----:B-1----:R-:W-:Y:S06]  /*a3c0*/  @!P0 BRA `(.L_x_234) ;  /* 0x0000000400e08947 */ /* 0x002fec0003800000 */
.L_x_253:
        /* <DEDUP_REMOVED lines=9> */
.L_x_254:
        /* <DEDUP_REMOVED lines=9> */
.L_x_255:
        /* <DEDUP_REMOVED lines=9> */
.L_x_256:
        /* <DEDUP_REMOVED lines=9> */
.L_x_257:
        /* <DEDUP_REMOVED lines=9> */
.L_x_258:
        /* <DEDUP_REMOVED lines=9> */
.L_x_259:
        /* <DEDUP_REMOVED lines=9> */
.L_x_260:
[----:B------:R-:W1:Y:S01]  /*a7c0*/  SYNCS.PHASECHK.TRANS64.TRYWAIT P0, [R6+URZ], R5 ;  /* 0x00000005060075a7 */ /* 0x000e62000800017f */
[----:B------:R-:W-:-:S05]  /*a7d0*/  VIADD R0, R0, 0x1 ;  /* 0x0000000100007836 */ /* 0x000fca0000000000 */
[----:B------:R-:W-:-:S04]  /*a7e0*/  ISETP.NE.AND P1, PT, R0, 0xc, PT ;  /* 0x0000000c0000780c */ /* 0x000fc80003f25270 */
[----:B------:R-:W-:Y:S02]  /*a7f0*/  SEL R2, RZ, 0x1, P1 ;  /* 0x00000001ff027807 */ /* 0x000fe40000800000 */
[----:B------:R-:W-:Y:S02]  /*a800*/  SEL R0, R0, RZ, P1 ;  /* 0x000000ff00007207 */ /* 0x000fe40000800000 */
[----:B------:R-:W-:Y:S01]  /*a810*/  LOP3.LUT R2, R7, R2, RZ, 0x3c, !PT ;  /* 0x0000000207027212 */ /* 0x000fe200078e3cff */
[----:B-1----:R-:W-:Y:S06]  /*a820*/  @!P0 BRA `(.L_x_242) ;  /* 0x0000000400688947 */ /* 0x002fec0003800000 */
.L_x_261:
[----:B------:R-:W-:Y:S01]  /*a830*/  IMAD R3, R0, 0x8, R3 ;  /* 0x0000000800037824 */ /* 0x000fe200078e0203 */
[----:B------:R-:W-:-:S07]  /*a840*/  SHF.L.U32 R0, R2, 0x1f, RZ ;  /* 0x0000001f02007819 */ /* 0x000fce00000006ff */
.L_x_243:
[----:B--2---:R2:W3:Y:S02]  /*a850*/  SYNCS.PHASECHK.TRANS64.TRYWAIT P0, [R3+URZ], R0 ;  /* 0x00000000030075a7 */ /* 0x0044e4000800017f */
[----:B---3--:R-:W-:Y:S05]  /*a860*/  @!P0 NANOSLEEP.SYNCS 0x989680 ;  /* 0x009896800000895d */ /* 0x008fea0003900000 */
[----:B------:R-:W3:Y:S02]  /*a870*/  @!P0 SYNCS.PHASECHK.TRANS64 P0, [R3+URZ], R0 ;  /* 0x00000000030085a7 */ /* 0x000ee4000800007f */
[----:B---3--:R-:W-:Y:S05]  /*a880*/  @!P0 BRA `(.L_x_243) ;  /* 0xfffffffc00f08947 */ /* 0x008fea000383ffff */
.L_x_230:
[----:B------:R-:W-:Y:S05]  /*a890*/  BSYNC B0 ;  /* 0x0000000000007941 */ /* 0x000fea0003800000 */
.L_x_229:
[----:B------:R-:W-:Y:S05]  /*a8a0*/  EXIT ;  /* 0x000000000000794d */ /* 0x000fea0003800000 */
.L_x_18:
[----:B---3--:R3:W4:Y:S02]  /*a8b0*/  SYNCS.PHASECHK.TRANS64.TRYWAIT P1, [R3+URZ], R0 ;  /* 0x00000000030075a7 */ /* 0x008724000802017f */
[----:B----4-:R-:W-:Y:S05]  /*a8c0*/  @!P1 NANOSLEEP.SYNCS 0x989680 ;  /* 0x009896800000995d */ /* 0x010fea0003900000 */
[----:B------:R-:W4:Y:S02]  /*a8d0*/  @!P1 SYNCS.PHASECHK.TRANS64 P1, [R3+URZ], R0 ;  /* 0x00000000030095a7 */ /* 0x000f24000802007f */
[----:B----4-:R-:W-:Y:S05]  /*a8e0*/  @!P1 BRA `(.L_x_18) ;  /* 0xfffffffc00f09947 */ /* 0x010fea000383ffff */
[----:B------:R-:W-:Y:S05]  /*a8f0*/  BRA `(.L_x_17) ;  /* 0xffffff6800907947 */ /* 0x000fea000383ffff */
.L_x_23:
[----:B-1----:R-:W-:-:S04]  /*a900*/  IMAD.U32 R5, RZ, RZ, UR4 ;  /* 0x00000004ff057e24 */ /* 0x002fc8000f8e00ff */
[----:B------:R1:W2:Y:S03]  /*a910*/  SYNCS.PHASECHK.TRANS64.TRYWAIT P1, [R5+URZ], R4 ;  /* 0x00000004050075a7 */ /* 0x0002a6000802017f */
[----:B--2---:R-:W-:Y:S05]  /*a920*/  @!P1 NANOSLEEP.SYNCS 0x989680 ;  /* 0x009896800000995d */ /* 0x004fea0003900000 */
[----:B------:R-:W2:Y:S02]  /*a930*/  @!P1 SYNCS.PHASECHK.TRANS64 P1, [R5+URZ], R4 ;  /* 0x00000004050095a7 */ /* 0x000ea4000802007f */
[----:B--2---:R-:W-:Y:S05]  /*a940*/  @!P1 BRA `(.L_x_23) ;  /* 0xfffffffc00ec9947 */ /* 0x004fea000383ffff */
[----:B------:R-:W-:Y:S05]  /*a950*/  BRA `(.L_x_22) ;  /* 0xffffff7000087947 */ /* 0x000fea000383ffff */
.L_x_216:
[----:B------:R-:W-:Y:S01]  /*a960*/  BSSY B1, `(.L_x_244) ;  /* 0x0000006000017945 */ /* 0x000fe20003800000 */
[----:B------:R-:W-:-:S07]  /*a970*/  IMAD.MOV.U32 R15, RZ, RZ, -0x1 ;  /* 0xffffffffff0f7424 */ /* 0x000fce00078e00ff */
[----:B------:R-:W-:Y:S05]  /*a980*/  WARPSYNC.COLLECTIVE R15, `(.L_x_245) ;  /* 0x000000000f0c7348 */ /* 0x000fea0003c00000 */
[----:B------:R-:W-:Y:S02]  /*a990*/  ELECT P6, UR62, PT ;  /* 0x00000000003e782f */ /* 0x000fe400038c0000 */
[----:B------:R-:W-:Y:S01]  /*a9a0*/  MOV R14, UR62 ;  /* 0x0000003e000e7c02 */ /* 0x000fe20008000f00 */
[----:B------:R-:W-:Y:S10]  /*a9b0*/  ENDCOLLECTIVE ;  /* 0x000000000000791b */ /* 0x000ff40003800000 */
.L_x_245:
[----:B------:R-:W-:Y:S05]  /*a9c0*/  BSYNC B1 ;  /* 0x0000000000017941 */ /* 0x000fea0003800000 */
.L_x_244:
[----:B------:R-:W-:Y:S05]  /*a9d0*/  BRA `(.L_x_246) ;  /* 0xffffffec00287947 */ /* 0x000fea000383ffff */
.L_x_219:
[----:B0-----:R0:W1:Y:S02]  /*a9e0*/  SYNCS.PHASECHK.TRANS64.TRYWAIT P1, [R14+URZ+0x60], R7 ;  /* 0x000060070e0075a7 */ /* 0x001064000802017f */
[----:B-1----:R-:W-:Y:S05]  /*a9f0*/  @!P1 NANOSLEEP.SYNCS 0x989680 ;  /* 0x009896800000995d */ /* 0x002fea0003900000 */
[----:B------:R-:W1:Y:S02]  /*aa00*/  @!P1 SYNCS.PHASECHK.TRANS64 P1, [R14+URZ+0x60], R7 ;  /* 0x000060070e0095a7 */ /* 0x000e64000802007f */
[----:B-1----:R-:W-:Y:S05]  /*aa10*/  @!P1 BRA `(.L_x_219) ;  /* 0xfffffffc00f09947 */ /* 0x002fea000383ffff */
[----:B------:R-:W-:Y:S05]  /*aa20*/  BRA `(.L_x_247) ;  /* 0xffffffec005c7947 */ /* 0x000fea000383ffff */
.L_x_228:
[----:B------:R-:W-:Y:S01]  /*aa30*/  BSSY B0, `(.L_x_248) ;  /* 0x0000006000007945 */ /* 0x000fe20003800000 */
[----:B------:R-:W-:-:S07]  /*aa40*/  IMAD.MOV.U32 R15, RZ, RZ, -0x1 ;  /* 0xffffffffff0f7424 */ /* 0x000fce00078e00ff */
[----:B------:R-:W-:Y:S05]  /*aa50*/  WARPSYNC.COLLECTIVE R15, `(.L_x_249) ;  /* 0x000000000f0c7348 */ /* 0x000fea0003c00000 */
[----:B------:R-:W-:Y:S02]  /*aa60*/  ELECT P6, UR62, PT ;  /* 0x00000000003e782f */ /* 0x000fe400038c0000 */
[----:B------:R-:W-:Y:S01]  /*aa70*/  MOV R14, UR62 ;  /* 0x0000003e000e7c02 */ /* 0x000fe20008000f00 */
[----:B------:R-:W-:Y:S10]  /*aa80*/  ENDCOLLECTIVE ;  /* 0x000000000000791b */ /* 0x000ff40003800000 */
.L_x_249:
[----:B------:R-:W-:Y:S05]  /*aa90*/  BSYNC B0 ;  /* 0x0000000000007941 */ /* 0x000fea0003800000 */
.L_x_248:
[----:B------:R-:W-:Y:S05]  /*aaa0*/  BRA `(.L_x_250) ;  /* 0xfffffff400ac7947 */ /* 0x000fea000383ffff */
.L_x_232:
[----:B0-----:R0:W1:Y:S02]  /*aab0*/  SYNCS.PHASECHK.TRANS64.TRYWAIT P0, [R7+URZ], R2 ;  /* 0x00000002070075a7 */ /* 0x001064000800017f */
[----:B-1----:R-:W-:Y:S05]  /*aac0*/  @!P0 NANOSLEEP.SYNCS 0x989680 ;  /* 0x009896800000895d */ /* 0x002fea0003900000 */
[----:B------:R-:W1:Y:S02]  /*aad0*/  @!P0 SYNCS.PHASECHK.TRANS64 P0, [R7+URZ], R2 ;  /* 0x00000002070085a7 */ /* 0x000e64000800007f */
[----:B-1----:R-:W-:Y:S05]  /*aae0*/  @!P0 BRA `(.L_x_232) ;  /* 0xfffffffc00f08947 */ /* 0x002fea000383ffff */
[----:B------:R-:W-:Y:S05]  /*aaf0*/  BRA `(.L_x_251) ;  /* 0xfffffff400ec7947 */ /* 0x000fea000383ffff */
.L_x_233:
[----:B0-----:R0:W1:Y:S02]  /*ab00*/  SYNCS.PHASECHK.TRANS64.TRYWAIT P0, [R9+URZ], R4 ;  /* 0x00000004090075a7 */ /* 0x001064000800017f */
[----:B-1----:R-:W-:Y:S05]  /*ab10*/  @!P0 NANOSLEEP.SYNCS 0x989680 ;  /* 0x009896800000895d */ /* 0x002fea0003900000 */
[----:B------:R-:W1:Y:S02]  /*ab20*/  @!P0 SYNCS.PHASECHK.TRANS64 P0, [R9+URZ], R4 ;  /* 0x00000004090085a7 */ /* 0x000e64000800007f */
[----:B-1----:R-:W-:Y:S05]  /*ab30*/  @!P0 BRA `(.L_x_233) ;  /* 0xfffffffc00f08947 */ /* 0x002fea000383ffff */
[----:B------:R-:W-:Y:S05]  /*ab40*/  BRA `(.L_x_252) ;  /* 0xfffffff400fc7947 */ /* 0x000fea000383ffff */
.L_x_234:
[----:B0-----:R0:W1:Y:S02]  /*ab50*/  SYNCS.PHASECHK.TRANS64.TRYWAIT P0, [R6+URZ], R5 ;  /* 0x00000005060075a7 */ /* 0x001064000800017f */
[----:B-1----:R-:W-:Y:S05]  /*ab60*/  @!P0 NANOSLEEP.SYNCS 0x989680 ;  /* 0x009896800000895d */ /* 0x002fea0003900000 */
[----:B------:R-:W1:Y:S02]  /*ab70*/  @!P0 SYNCS.PHASECHK.TRANS64 P0, [R6+URZ], R5 ;  /* 0x00000005060085a7 */ /* 0x000e64000800007f */
[----:B-1----:R-:W-:Y:S05]  /*ab80*/  @!P0 BRA `(.L_x_234) ;  /* 0xfffffffc00f08947 */ /* 0x002fea000383ffff */
[----:B------:R-:W-:Y:S05]  /*ab90*/  BRA `(.L_x_253) ;  /* 0xfffffff8000c7947 */ /* 0x000fea000383ffff */
.L_x_235:
[----:B0-----:R0:W1:Y:S02]  /*aba0*/  SYNCS.PHASECHK.TRANS64.TRYWAIT P0, [R9+URZ], R4 ;  /* 0x00000004090075a7 */ /* 0x001064000800017f */
[----:B-1----:R-:W-:Y:S05]  /*abb0*/  @!P0 NANOSLEEP.SYNCS 0x989680 ;  /* 0x009896800000895d */ /* 0x002fea0003900000 */
[----:B------:R-:W1:Y:S02]  /*abc0*/  @!P0 SYNCS.PHASECHK.TRANS64 P0, [R9+URZ], R4 ;  /* 0x00000004090085a7 */ /* 0x000e64000800007f */
[----:B-1----:R-:W-:Y:S05]  /*abd0*/  @!P0 BRA `(.L_x_235) ;  /* 0xfffffffc00f08947 */ /* 0x002fea000383ffff */
[----:B------:R-:W-:Y:S05]  /*abe0*/  BRA `(.L_x_254) ;  /* 0xfffffff8001c7947 */ /* 0x000fea000383ffff */
.L_x_236:
[----:B0-----:R0:W1:Y:S02]  /*abf0*/  SYNCS.PHASECHK.TRANS64.TRYWAIT P0, [R6+URZ], R5 ;  /* 0x00000005060075a7 */ /* 0x001064000800017f */
[----:B-1----:R-:W-:Y:S05]  /*ac00*/  @!P0 NANOSLEEP.SYNCS 0x989680 ;  /* 0x009896800000895d */ /* 0x002fea0003900000 */
[----:B------:R-:W1:Y:S02]  /*ac10*/  @!P0 SYNCS.PHASECHK.TRANS64 P0, [R6+URZ], R5 ;  /* 0x00000005060085a7 */ /* 0x000e64000800007f */
[----:B-1----:R-:W-:Y:S05]  /*ac20*/  @!P0 BRA `(.L_x_236) ;  /* 0xfffffffc00f08947 */ /* 0x002fea000383ffff */
[----:B------:R-:W-:Y:S05]  /*ac30*/  BRA `(.L_x_255) ;  /* 0xfffffff8002c7947 */ /* 0x000fea000383ffff */
.L_x_237:
[----:B0-----:R0:W1:Y:S02]  /*ac40*/  SYNCS.PHASECHK.TRANS64.TRYWAIT P0, [R9+URZ], R4 ;  /* 0x00000004090075a7 */ /* 0x001064000800017f */
[----:B-1----:R-:W-:Y:S05]  /*ac50*/  @!P0 NANOSLEEP.SYNCS 0x989680 ;  /* 0x009896800000895d */ /* 0x002fea0003900000 */
[----:B------:R-:W1:Y:S02]  /*ac60*/  @!P0 SYNCS.PHASECHK.TRANS64 P0, [R9+URZ], R4 ;  /* 0x00000004090085a7 */ /* 0x000e64000800007f */
[----:B-1----:R-:W-:Y:S05]  /*ac70*/  @!P0 BRA `(.L_x_237) ;  /* 0xfffffffc00f08947 */ /* 0x002fea000383ffff */
[----:B------:R-:W-:Y:S05]  /*ac80*/  BRA `(.L_x_256) ;  /* 0xfffffff8003c7947 */ /* 0x000fea000383ffff */
.L_x_238:
[----:B0-----:R0:W1:Y:S02]  /*ac90*/  SYNCS.PHASECHK.TRANS64.TRYWAIT P0, [R6+URZ], R5 ;  /* 0x00000005060075a7 */ /* 0x001064000800017f */
[----:B-1----:R-:W-:Y:S05]  /*aca0*/  @!P0 NANOSLEEP.SYNCS 0x989680 ;  /* 0x009896800000895d */ /* 0x002fea0003900000 */
[----:B------:R-:W1:Y:S02]  /*acb0*/  @!P0 SYNCS.PHASECHK.TRANS64 P0, [R6+URZ], R5 ;  /* 0x00000005060085a7 */ /* 0x000e64000800007f */
[----:B-1----:R-:W-:Y:S05]  /*acc0*/  @!P0 BRA `(.L_x_238) ;  /* 0xfffffffc00f08947 */ /* 0x002fea000383ffff */
[----:B------:R-:W-:Y:S05]  /*acd0*/  BRA `(.L_x_257) ;  /* 0xfffffff8004c7947 */ /* 0x000fea000383ffff */
.L_x_239:
[----:B0-----:R0:W1:Y:S02]  /*ace0*/  SYNCS.PHASECHK.TRANS64.TRYWAIT P0, [R9+URZ], R4 ;  /* 0x00000004090075a7 */ /* 0x001064000800017f */
[----:B-1----:R-:W-:Y:S05]  /*acf0*/  @!P0 NANOSLEEP.SYNCS 0x989680 ;  /* 0x009896800000895d */ /* 0x002fea0003900000 */
[----:B------:R-:W1:Y:S02]  /*ad00*/  @!P0 SYNCS.PHASECHK.TRANS64 P0, [R9+URZ], R4 ;  /* 0x00000004090085a7 */ /* 0x000e64000800007f */
[----:B-1----:R-:W-:Y:S05]  /*ad10*/  @!P0 BRA `(.L_x_239) ;  /* 0xfffffffc00f08947 */ /* 0x002fea000383ffff */
[----:B------:R-:W-:Y:S05]  /*ad20*/  BRA `(.L_x_258) ;  /* 0xfffffff8005c7947 */ /* 0x000fea000383ffff */
.L_x_240:
[----:B0-----:R0:W1:Y:S02]  /*ad30*/  SYNCS.PHASECHK.TRANS64.TRYWAIT P0, [R6+URZ], R5 ;  /* 0x00000005060075a7 */ /* 0x001064000800017f */
[----:B-1----:R-:W-:Y:S05]  /*ad40*/  @!P0 NANOSLEEP.SYNCS 0x989680 ;  /* 0x009896800000895d */ /* 0x002fea0003900000 */
[----:B------:R-:W1:Y:S02]  /*ad50*/  @!P0 SYNCS.PHASECHK.TRANS64 P0, [R6+URZ], R5 ;  /* 0x00000005060085a7 */ /* 0x000e64000800007f */
[----:B-1----:R-:W-:Y:S05]  /*ad60*/  @!P0 BRA `(.L_x_240) ;  /* 0xfffffffc00f08947 */ /* 0x002fea000383ffff */
[----:B------:R-:W-:Y:S05]  /*ad70*/  BRA `(.L_x_259) ;  /* 0xfffffff8006c7947 */ /* 0x000fea000383ffff */
.L_x_241:
[----:B0-----:R0:W1:Y:S02]  /*ad80*/  SYNCS.PHASECHK.TRANS64.TRYWAIT P0, [R9+URZ], R4 ;  /* 0x00000004090075a7 */ /* 0x001064000800017f */
[----:B-1----:R-:W-:Y:S05]  /*ad90*/  @!P0 NANOSLEEP.SYNCS 0x989680 ;  /* 0x009896800000895d */ /* 0x002fea0003900000 */
[----:B------:R-:W1:Y:S02]  /*ada0*/  @!P0 SYNCS.PHASECHK.TRANS64 P0, [R9+URZ], R4 ;  /* 0x00000004090085a7 */ /* 0x000e64000800007f */
[----:B-1----:R-:W-:Y:S05]  /*adb0*/  @!P0 BRA `(.L_x_241) ;  /* 0xfffffffc00f08947 */ /* 0x002fea000383ffff */
[----:B------:R-:W-:Y:S05]  /*adc0*/  BRA `(.L_x_260) ;  /* 0xfffffff8007c7947 */ /* 0x000fea000383ffff */
.L_x_242:
[----:B-1----:R1:W2:Y:S02]  /*add0*/  SYNCS.PHASECHK.TRANS64.TRYWAIT P0, [R6+URZ], R5 ;  /* 0x00000005060075a7 */ /* 0x0022a4000800017f */
[----:B--2---:R-:W-:Y:S05]  /*ade0*/  @!P0 NANOSLEEP.SYNCS 0x989680 ;  /* 0x009896800000895d */ /* 0x004fea0003900000 */
[----:B------:R-:W2:Y:S02]  /*adf0*/  @!P0 SYNCS.PHASECHK.TRANS64 P0, [R6+URZ], R5 ;  /* 0x00000005060085a7 */ /* 0x000ea4000800007f */
[----:B--2---:R-:W-:Y:S05]  /*ae00*/  @!P0 BRA `(.L_x_242) ;  /* 0xfffffffc00f08947 */ /* 0x004fea000383ffff */
[----:B------:R-:W-:Y:S05]  /*ae10*/  BRA `(.L_x_261) ;  /* 0xfffffff800847947 */ /* 0x000fea000383ffff */
.L_x_262:
[----:B------:R-:W-:-:S00]  /*ae20*/  BRA `(.L_x_262) ;  /* 0xfffffffc00fc7947 */ /* 0x000fc0000383ffff */
[----:B------:R-:W-:-:S00]  /*ae30*/  NOP ;  /* 0x0000000000007918 */ /* 0x000fc00000000000 */
        /* <DEDUP_REMOVED lines=12> */
.L_x_263:


//--------------------- .nv.global.init           --------------------------
	.section	.nv.global.init,"aw",@progbits
.nv.global.init:
	.type		$str$22,@object
	.size		$str$22,($str$23 - $str$22)
$str$22:
        /*0000*/ 	.byte	0x6b, 0x5f, 0x74, 0x69, 0x6c, 0x65, 0x5f, 0x63, 0x6f, 0x75, 0x6e, 0x74, 0x20, 0x3e, 0x3d, 0x20
        /*0010*/ 	.byte	0x31, 0x00
	.type		$str$23,@object
	.size		$str$23,(__unnamed_1 - $str$23)
$str$23:
        /*0012*/ 	.byte	0x2f, 0x74, 0x6d, 0x70, 0x2f, 0x63, 0x75, 0x74, 0x6c, 0x61, 0x73, 0x73, 0x5f, 0x73, 0x77, 0x65
        /*0022*/ 	.byte	0x65, 0x70, 0x5f, 0x73, 0x72, 0x63, 0x2f, 0x69, 0x6e, 0x63, 0x6c, 0x75, 0x64, 0x65, 0x2f, 0x63
        /*0032*/ 	.byte	0x75, 0x74, 0x6c, 0x61, 0x73, 0x73, 0x2f, 0x67, 0x65, 0x6d, 0x6d, 0x2f, 0x63, 0x6f, 0x6c, 0x6c
        /*0042*/ 	.byte	0x65, 0x63, 0x74, 0x69, 0x76, 0x65, 0x2f, 0x73, 0x6d, 0x39, 0x30, 0x5f, 0x6d, 0x6d, 0x61, 0x5f
        /*0052*/ 	.byte	0x74, 0x6d, 0x61, 0x5f, 0x67, 0x6d, 0x6d, 0x61, 0x5f, 0x73, 0x73, 0x5f, 0x77, 0x61, 0x72, 0x70
        /*0062*/ 	.byte	0x73, 0x70, 0x65, 0x63, 0x69, 0x61, 0x6c, 0x69, 0x7a, 0x65, 0x64, 0x2e, 0x68, 0x70, 0x70, 0x00
	.type		__unnamed_1,@object
	.size		__unnamed_1,(.L_0 - __unnamed_1)
__unnamed_1:
        /*0072*/ 	.byte	0x76, 0x6f, 0x69, 0x64, 0x20, 0x63, 0x75, 0x74, 0x6c, 0x61, 0x73, 0x73, 0x3a, 0x3a, 0x67, 0x65
        /* <DEDUP_REMOVED lines=180> */
        /*0bc2*/ 	.byte	0x74, 0x79, 0x5d, 0x00
.L_0:


//--------------------- .nv.shared._ZN7cutlass13device_kernelINS_4gemm6kernel13GemmUniversalIN4cute5tupleIJiiiiEEENS1_10collective13CollectiveMmaINS1_34MainloopSm90TmaGmmaWarpSpecializedILi12ENS5_IJNS4_1CILi1EEESB_SB_EEENS1_35KernelTmaWarpSpecializedCooperativeEEENS5_IJNSA_ILi512EEENSA_ILi48EEENSA_ILi16EEEEEENS_10bfloat16_tENS5_IJlSB_lEEESJ_SK_NS4_8TiledMMAINS4_8MMA_AtomIJNS4_4SM904GMMA27MMA_64x16x16_F32BF16BF16_SSILNSO_5MajorE0ELSQ_0ELNSO_7ScaleInE1ELSR_1EEEEEENS4_6LayoutINS5_IJNSA_ILi2EEESB_SB_EEENS5_IJSB_NSA_ILi0EEESX_EEEEENS5_IJNS4_10UnderscoreES10_S10_EEEEENS4_13SM90_TMA_LOADENS4_14ComposedLayoutINS4_7SwizzleILi1ELi4ELi3EEENS4_18smem_ptr_flag_bitsILi16EEENSU_INS5_IJNSA_ILi8EEESH_EEENS5_IJSH_SB_EEEEEEEvNS4_8identityES13_S1D_vS1E_EENS_8epilogue10collective6detail29Sm90TmaWarpSpecializedAdapterINS1H_15DefaultEpilogueISJ_SK_SK_NS1G_6thread17LinearCombinationISJ_Li1EffLNS1L_9ScaleType4KindE0ELNS_15FloatRoundStyleE2ESJ_EENS1_15EpilogueDefaultEEEEEvvEEEEvNT_6ParamsE --------------------------
	.section	.nv.shared._ZN7cutlass13device_kernelINS_4gemm6kernel13GemmUniversalIN4cute5tupleIJiiiiEEENS1_10collective13CollectiveMmaINS1_34MainloopSm90TmaGmmaWarpSpecializedILi12ENS5_IJNS4_1CILi1EEESB_SB_EEENS1_35KernelTmaWarpSpecializedCooperativeEEENS5_IJNSA_ILi512EEENSA_ILi48EEENSA_ILi16EEEEEENS_10bfloat16_tENS5_IJlSB_lEEESJ_SK_NS4_8TiledMMAINS4_8MMA_AtomIJNS4_4SM904GMMA27MMA_64x16x16_F32BF16BF16_SSILNSO_5MajorE0ELSQ_0ELNSO_7ScaleInE1ELSR_1EEEEEENS4_6LayoutINS5_IJNSA_ILi2EEESB_SB_EEENS5_IJSB_NSA_ILi0EEESX_EEEEENS5_IJNS4_10UnderscoreES10_S10_EEEEENS4_13SM90_TMA_LOADENS4_14ComposedLayoutINS4_7SwizzleILi1ELi4ELi3EEENS4_18smem_ptr_flag_bitsILi16EEENSU_INS5_IJNSA_ILi8EEESH_EEENS5_IJSH_SB_EEEEEEEvNS4_8identityES13_S1D_vS1E_EENS_8epilogue10collective6detail29Sm90TmaWarpSpecializedAdapterINS1H_15DefaultEpilogueISJ_SK_SK_NS1G_6thread17LinearCombinationISJ_Li1EffLNS1L_9ScaleType4KindE0ELNS_15FloatRoundStyleE2ESJ_EENS1_15EpilogueDefaultEEEEEvvEEEEvNT_6ParamsE,"aw",@nobits
	.sectionflags	@""
	.align	16
	.zero		1024


//--------------------- .nv.shared.reserved.0     --------------------------
	.section	.nv.shared.reserved.0,"aw",@nobits
	.weak		__nv_reservedSMEM_offset_0_alias
	.size		__nv_reservedSMEM_offset_0_alias, 0, 0
	.other		__nv_reservedSMEM_offset_0_alias,@"STO_CUDA_RESERVED_SHARED STV_DEFAULT"
__nv_reservedSMEM_offset_0_alias:
	.zero		0


//--------------------- .nv.global                --------------------------
	.section	.nv.global,"aw",@nobits
.nv.global:
	.type		_ZN39_INTERNAL_a70de9cb_4_k_cu_6457502c_81924cute1_E,@object
	.size		_ZN39_INTERNAL_a70de9cb_4_k_cu_6457502c_81924cute1_E,(_ZN39_INTERNAL_a70de9cb_4_k_cu_6457502c_81924cuda3std3__45__cpo6cbeginE - _ZN39_INTERNAL_a70de9cb_4_k_cu_6457502c_81924cute1_E)
_ZN39_INTERNAL_a70de9cb_4_k_cu_6457502c_81924cute1_E:
	.zero		1
	.type		_ZN39_INTERNAL_a70de9cb_4_k_cu_6457502c_81924cuda3std3__45__cpo6cbeginE,@object
	.size		_ZN39_INTERNAL_a70de9cb_4_k_cu_6457502c_81924cuda3std3__45__cpo6cbeginE,(_ZN39_INTERNAL_a70de9cb_4_k_cu_6457502c_81924cuda3std3__48in_placeE - _ZN39_INTERNAL_a70de9cb_4_k_cu_6457502c_81924cuda3std3__45__cpo6cbeginE)
_ZN39_INTERNAL_a70de9cb_4_k_cu_6457502c_81924cuda3std3__45__cpo6cbeginE:
	.zero		1
	.type		_ZN39_INTERNAL_a70de9cb_4_k_cu_6457502c_81924cuda3std3__48in_placeE,@object
	.size		_ZN39_INTERNAL_a70de9cb_4_k_cu_6457502c_81924cuda3std3__48in_placeE,(_ZN39_INTERNAL_a70de9cb_4_k_cu_6457502c_81924cuda3std6ranges3__45__cpo9iter_moveE - _ZN39_INTERNAL_a70de9cb_4_k_cu_6457502c_81924cuda3std3__48in_placeE)
_ZN39_INTERNAL_a70de9cb_4_k_cu_6457502c_81924cuda3std3__48in_placeE:
	.zero		1
	.type		_ZN39_INTERNAL_a70de9cb_4_k_cu_6457502c_81924cuda3std6ranges3__45__cpo9iter_moveE,@object
	.size		_ZN39_INTERNAL_a70de9cb_4_k_cu_6457502c_81924cuda3std6ranges3__45__cpo9iter_moveE,(_ZN39_INTERNAL_a70de9cb_4_k_cu_6457502c_81924cuda3std3__45__cpo5beginE - _ZN39_INTERNAL_a70de9cb_4_k_cu_6457502c_81924cuda3std6ranges3__45__cpo9iter_moveE)
_ZN39_INTERNAL_a70de9cb_4_k_cu_6457502c_81924cuda3std6ranges3__45__cpo9iter_moveE:
	.zero		1
	.type		_ZN39_INTERNAL_a70de9cb_4_k_cu_6457502c_81924cuda3std3__45__cpo5beginE,@object
	.size		_ZN39_INTERNAL_a70de9cb_4_k_cu_6457502c_81924cuda3std3__45__cpo5beginE,(_ZN39_INTERNAL_a70de9cb_4_k_cu_6457502c_81924cuda3std3__441_GLOBAL__N__a70de9cb_4_k_cu_6457502c_81926ignoreE - _ZN39_INTERNAL_a70de9cb_4_k_cu_6457502c_81924cuda3std3__45__cpo5beginE)
_ZN39_INTERNAL_a70de9cb_4_k_cu_6457502c_81924cuda3std3__45__cpo5beginE:
	.zero		1
	.type		_ZN39_INTERNAL_a70de9cb_4_k_cu_6457502c_81924cuda3std3__441_GLOBAL__N__a70de9cb_4_k_cu_6457502c_81926ignoreE,@object
	.size		_ZN39_INTERNAL_a70de9cb_4_k_cu_6457502c_81924cuda3std3__441_GLOBAL__N__a70de9cb_4_k_cu_6457502c_81926ignoreE,(_ZN39_INTERNAL_a70de9cb_4_k_cu_6457502c_81924cute7productE - _ZN39_INTERNAL_a70de9cb_4_k_cu_6457502c_81924cuda3std3__441_GLOBAL__N__a70de9cb_4_k_cu_6457502c_81926ignoreE)
_ZN39_INTERNAL_a70de9cb_4_k_cu_6457502c_81924cuda3std3__441_GLOBAL__N__a70de9cb_4_k_cu_6457502c_81926ignoreE:
	.zero		1
	.type		_ZN39_INTERNAL_a70de9cb_4_k_cu_6457502c_81924cute7productE,@object
	.size		_ZN39_INTERNAL_a70de9cb_4_k_cu_6457502c_81924cute7productE,(_ZN39_INTERNAL_a70de9cb_4_k_cu_6457502c_81924cuda3std3__45__cpo3endE - _ZN39_INTERNAL_a70de9cb_4_k_cu_6457502c_81924cute7productE)
_ZN39_INTERNAL_a70de9cb_4_k_cu_6457502c_81924cute7productE:
	.zero		1
	.type		_ZN39_INTERNAL_a70de9cb_4_k_cu_6457502c_81924cuda3std3__45__cpo3endE,@object
	.size		_ZN39_INTERNAL_a70de9cb_4_k_cu_6457502c_81924cuda3std3__45__cpo3endE,(_ZN39_INTERNAL_a70de9cb_4_k_cu_6457502c_81924cuda3std3__419piecewise_constructE - _ZN39_INTERNAL_a70de9cb_4_k_cu_6457502c_81924cuda3std3__45__cpo3endE)
_ZN39_INTERNAL_a70de9cb_4_k_cu_6457502c_81924cuda3std3__45__cpo3endE:
	.zero		1
	.type		_ZN39_INTERNAL_a70de9cb_4_k_cu_6457502c_81924cuda3std3__419piecewise_constructE,@object
	.size		_ZN39_INTERNAL_a70de9cb_4_k_cu_6457502c_81924cuda3std3__419piecewise_constructE,(_ZN39_INTERNAL_a70de9cb_4_k_cu_6457502c_81924cuda3std3__45__cpo4cendE - _ZN39_INTERNAL_a70de9cb_4_k_cu_6457502c_81924cuda3std3__419piecewise_constructE)
_ZN39_INTERNAL_a70de9cb_4_k_cu_6457502c_81924cuda3std3__419piecewise_constructE:
	.zero		1
	.type		_ZN39_INTERNAL_a70de9cb_4_k_cu_6457502c_81924cuda3std3__45__cpo4cendE,@object
	.size		_ZN39_INTERNAL_a70de9cb_4_k_cu_6457502c_81924cuda3std3__45__cpo4cendE,(_ZN39_INTERNAL_a70de9cb_4_k_cu_6457502c_81924cuda3std6ranges3__45__cpo4swapE - _ZN39_INTERNAL_a70de9cb_4_k_cu_6457502c_81924cuda3std3__45__cpo4cendE)
_ZN39_INTERNAL_a70de9cb_4_k_cu_6457502c_81924cuda3std3__45__cpo4cendE:
	.zero		1
	.type		_ZN39_INTERNAL_a70de9cb_4_k_cu_6457502c_81924cuda3std6ranges3__45__cpo4swapE,@object
	.size		_ZN39_INTERNAL_a70de9cb_4_k_cu_6457502c_81924cuda3std6ranges3__45__cpo4swapE,(.L_8 - _ZN39_INTERNAL_a70de9cb_4_k_cu_6457502c_81924cuda3std6ranges3__45__cpo4swapE)
_ZN39_INTERNAL_a70de9cb_4_k_cu_6457502c_81924cuda3std6ranges3__45__cpo4swapE:
	.zero		1
.L_8:


//--------------------- .nv.constant0._ZN7cutlass13device_kernelINS_4gemm6kernel13GemmUniversalIN4cute5tupleIJiiiiEEENS1_10collective13CollectiveMmaINS1_34MainloopSm90TmaGmmaWarpSpecializedILi12ENS5_IJNS4_1CILi1EEESB_SB_EEENS1_35KernelTmaWarpSpecializedCooperativeEEENS5_IJNSA_ILi512EEENSA_ILi48EEENSA_ILi16EEEEEENS_10bfloat16_tENS5_IJlSB_lEEESJ_SK_NS4_8TiledMMAINS4_8MMA_AtomIJNS4_4SM904GMMA27MMA_64x16x16_F32BF16BF16_SSILNSO_5MajorE0ELSQ_0ELNSO_7ScaleInE1ELSR_1EEEEEENS4_6LayoutINS5_IJNSA_ILi2EEESB_SB_EEENS5_IJSB_NSA_ILi0EEESX_EEEEENS5_IJNS4_10UnderscoreES10_S10_EEEEENS4_13SM90_TMA_LOADENS4_14ComposedLayoutINS4_7SwizzleILi1ELi4ELi3EEENS4_18smem_ptr_flag_bitsILi16EEENSU_INS5_IJNSA_ILi8EEESH_EEENS5_IJSH_SB_EEEEEEEvNS4_8identityES13_S1D_vS1E_EENS_8epilogue10collective6detail29Sm90TmaWarpSpecializedAdapterINS1H_15DefaultEpilogueISJ_SK_SK_NS1G_6thread17LinearCombinationISJ_Li1EffLNS1L_9ScaleType4KindE0ELNS_15FloatRoundStyleE2ESJ_EENS1_15EpilogueDefaultEEEEEvvEEEEvNT_6ParamsE --------------------------
	.section	.nv.constant0._ZN7cutlass13device_kernelINS_4gemm6kernel13GemmUniversalIN4cute5tupleIJiiiiEEENS1_10collective13CollectiveMmaINS1_34MainloopSm90TmaGmmaWarpSpecializedILi12ENS5_IJNS4_1CILi1EEESB_SB_EEENS1_35KernelTmaWarpSpecializedCooperativeEEENS5_IJNSA_ILi512EEENSA_ILi48EEENSA_ILi16EEEEEENS_10bfloat16_tENS5_IJlSB_lEEESJ_SK_NS4_8TiledMMAINS4_8MMA_AtomIJNS4_4SM904GMMA27MMA_64x16x16_F32BF16BF16_SSILNSO_5MajorE0ELSQ_0ELNSO_7ScaleInE1ELSR_1EEEEEENS4_6LayoutINS5_IJNSA_ILi2EEESB_SB_EEENS5_IJSB_NSA_ILi0EEESX_EEEEENS5_IJNS4_10UnderscoreES10_S10_EEEEENS4_13SM90_TMA_LOADENS4_14ComposedLayoutINS4_7SwizzleILi1ELi4ELi3EEENS4_18smem_ptr_flag_bitsILi16EEENSU_INS5_IJNSA_ILi8EEESH_EEENS5_IJSH_SB_EEEEEEEvNS4_8identityES13_S1D_vS1E_EENS_8epilogue10collective6detail29Sm90TmaWarpSpecializedAdapterINS1H_15DefaultEpilogueISJ_SK_SK_NS1G_6thread17LinearCombinationISJ_Li1EffLNS1L_9ScaleType4KindE0ELNS_15FloatRoundStyleE2ESJ_EENS1_15EpilogueDefaultEEEEEvvEEEEvNT_6ParamsE,"a",@progbits
	.sectionflags	@""
	.align	4
.nv.constant0._ZN7cutlass13device_kernelINS_4gemm6kernel13GemmUniversalIN4cute5tupleIJiiiiEEENS1_10collective13CollectiveMmaINS1_34MainloopSm90TmaGmmaWarpSpecializedILi12ENS5_IJNS4_1CILi1EEESB_SB_EEENS1_35KernelTmaWarpSpecializedCooperativeEEENS5_IJNSA_ILi512EEENSA_ILi48EEENSA_ILi16EEEEEENS_10bfloat16_tENS5_IJlSB_lEEESJ_SK_NS4_8TiledMMAINS4_8MMA_AtomIJNS4_4SM904GMMA27MMA_64x16x16_F32BF16BF16_SSILNSO_5MajorE0ELSQ_0ELNSO_7ScaleInE1ELSR_1EEEEEENS4_6LayoutINS5_IJNSA_ILi2EEESB_SB_EEENS5_IJSB_NSA_ILi0EEESX_EEEEENS5_IJNS4_10UnderscoreES10_S10_EEEEENS4_13SM90_TMA_LOADENS4_14ComposedLayoutINS4_7SwizzleILi1ELi4ELi3EEENS4_18smem_ptr_flag_bitsILi16EEENSU_INS5_IJNSA_ILi8EEESH_EEENS5_IJSH_SB_EEEEEEEvNS4_8identityES13_S1D_vS1E_EENS_8epilogue10collective6detail29Sm90TmaWarpSpecializedAdapterINS1H_15DefaultEpilogueISJ_SK_SK_NS1G_6thread17LinearCombinationISJ_Li1EffLNS1L_9ScaleType4KindE0ELNS_15FloatRoundStyleE2ESJ_EENS1_15EpilogueDefaultEEEEEvvEEEEvNT_6ParamsE:
	.zero		1664


//--------------------- SYMBOLS --------------------------

	.type		.nv.reservedSmem.offset0,@object
	.size		.nv.reservedSmem.offset0,0x4
	.type		__assertfail,@function
